//
// Generated by NVIDIA NVVM Compiler
//
// Compiler Build ID: CL-36424714
// Cuda compilation tools, release 13.0, V13.0.88
// Based on NVVM 20.0.0
//

.version 9.0
.target sm_100
.address_size 64

	// .globl	_Z19heston_euler_kernelPfmffffi
.global .align 4 .b8 precalc_xorwow_matrix[102400];
.global .align 4 .b8 precalc_xorwow_offset_matrix[102400];
.global .align 4 .b8 mrg32k3aM1[2304];
.global .align 4 .b8 mrg32k3aM2[2304];
.global .align 4 .b8 mrg32k3aM1SubSeq[2016];
.global .align 4 .b8 mrg32k3aM2SubSeq[2016];
.global .align 4 .b8 mrg32k3aM1Seq[2304];
.global .align 4 .b8 mrg32k3aM2Seq[2304];
.const .align 8 .b8 __cr_lgamma_table[72];
.extern .shared .align 16 .b8 sdata[];

.visible .entry _Z19heston_euler_kernelPfmffffi(
	.param .u64 .ptr .align 1 _Z19heston_euler_kernelPfmffffi_param_0,
	.param .u64 _Z19heston_euler_kernelPfmffffi_param_1,
	.param .f32 _Z19heston_euler_kernelPfmffffi_param_2,
	.param .f32 _Z19heston_euler_kernelPfmffffi_param_3,
	.param .f32 _Z19heston_euler_kernelPfmffffi_param_4,
	.param .f32 _Z19heston_euler_kernelPfmffffi_param_5,
	.param .u32 _Z19heston_euler_kernelPfmffffi_param_6
)
{
	.local .align 8 .b8 	__local_depot0[48];
	.reg .b64 	%SP;
	.reg .b64 	%SPL;
	.reg .pred 	%p<68>;
	.reg .b32 	%r<1249>;
	.reg .b32 	%f<69>;
	.reg .b64 	%rd<29>;

	mov.u64 	%SPL, __local_depot0;
	ld.param.u64 	%rd11, [_Z19heston_euler_kernelPfmffffi_param_1];
	ld.param.f32 	%f10, [_Z19heston_euler_kernelPfmffffi_param_2];
	ld.param.f32 	%f11, [_Z19heston_euler_kernelPfmffffi_param_3];
	ld.param.f32 	%f12, [_Z19heston_euler_kernelPfmffffi_param_4];
	ld.param.f32 	%f13, [_Z19heston_euler_kernelPfmffffi_param_5];
	ld.param.u32 	%r566, [_Z19heston_euler_kernelPfmffffi_param_6];
	add.u64 	%rd1, %SPL, 0;
	mov.u32 	%r567, %ctaid.x;
	mov.u32 	%r568, %ntid.x;
	mov.u32 	%r569, %tid.x;
	mad.lo.s32 	%r570, %r567, %r568, %r569;
	cvt.s64.s32 	%rd2, %r570;
	cvt.u32.u64 	%r571, %rd11;
	xor.b32  	%r572, %r571, -1429050551;
	mul.lo.s32 	%r1, %r572, 1099087573;
	{ .reg .b32 tmp; mov.b64 {tmp, %r573}, %rd11; }
	xor.b32  	%r2, %r573, -136515619;
	mul.lo.s32 	%r574, %r2, -1703105765;
	add.s32 	%r575, %r1, %r574;
	add.s32 	%r576, %r575, 6615241;
	add.s32 	%r972, %r1, 123456789;
	st.local.v2.u32 	[%rd1], {%r576, %r972};
	xor.b32  	%r971, %r1, 362436069;
	add.s32 	%r970, %r574, 521288629;
	st.local.v2.u32 	[%rd1+8], {%r971, %r970};
	xor.b32  	%r969, %r574, 88675123;
	add.s32 	%r968, %r1, 5783321;
	st.local.v2.u32 	[%rd1+16], {%r969, %r968};
	setp.eq.s32 	%p1, %r570, 0;
	@%p1 bra 	$L__BB0_115;
	mov.b32 	%r955, 0;
	mov.u64 	%rd28, %rd2;
$L__BB0_2:
	mov.u64 	%rd3, %rd28;
	and.b64  	%rd4, %rd3, 3;
	setp.eq.s64 	%p2, %rd4, 0;
	@%p2 bra 	$L__BB0_114;
	mul.wide.u32 	%rd13, %r955, 3200;
	mov.u64 	%rd14, precalc_xorwow_matrix;
	add.s64 	%rd5, %rd14, %rd13;
	mov.b32 	%r968, 0;
	mov.u32 	%r969, %r968;
	mov.u32 	%r970, %r968;
	mov.u32 	%r971, %r968;
	mov.u32 	%r972, %r968;
	mov.u32 	%r961, %r968;
$L__BB0_4:
	mul.wide.u32 	%rd15, %r961, 4;
	add.s64 	%rd16, %rd1, %rd15;
	ld.local.u32 	%r20, [%rd16+4];
	shl.b32 	%r21, %r961, 5;
	mov.b32 	%r967, 0;
$L__BB0_5:
	.pragma "nounroll";
	shr.u32 	%r580, %r20, %r967;
	and.b32  	%r581, %r580, 1;
	setp.eq.b32 	%p3, %r581, 1;
	not.pred 	%p4, %p3;
	add.s32 	%r582, %r21, %r967;
	mul.lo.s32 	%r583, %r582, 5;
	mul.wide.u32 	%rd17, %r583, 4;
	add.s64 	%rd6, %rd5, %rd17;
	@%p4 bra 	$L__BB0_7;
	ld.global.u32 	%r584, [%rd6];
	xor.b32  	%r972, %r972, %r584;
	ld.global.u32 	%r585, [%rd6+4];
	xor.b32  	%r971, %r971, %r585;
	ld.global.u32 	%r586, [%rd6+8];
	xor.b32  	%r970, %r970, %r586;
	ld.global.u32 	%r587, [%rd6+12];
	xor.b32  	%r969, %r969, %r587;
	ld.global.u32 	%r588, [%rd6+16];
	xor.b32  	%r968, %r968, %r588;
$L__BB0_7:
	and.b32  	%r590, %r580, 2;
	setp.eq.s32 	%p5, %r590, 0;
	@%p5 bra 	$L__BB0_9;
	ld.global.u32 	%r591, [%rd6+20];
	xor.b32  	%r972, %r972, %r591;
	ld.global.u32 	%r592, [%rd6+24];
	xor.b32  	%r971, %r971, %r592;
	ld.global.u32 	%r593, [%rd6+28];
	xor.b32  	%r970, %r970, %r593;
	ld.global.u32 	%r594, [%rd6+32];
	xor.b32  	%r969, %r969, %r594;
	ld.global.u32 	%r595, [%rd6+36];
	xor.b32  	%r968, %r968, %r595;
$L__BB0_9:
	and.b32  	%r597, %r580, 4;
	setp.eq.s32 	%p6, %r597, 0;
	@%p6 bra 	$L__BB0_11;
	ld.global.u32 	%r598, [%rd6+40];
	xor.b32  	%r972, %r972, %r598;
	ld.global.u32 	%r599, [%rd6+44];
	xor.b32  	%r971, %r971, %r599;
	ld.global.u32 	%r600, [%rd6+48];
	xor.b32  	%r970, %r970, %r600;
	ld.global.u32 	%r601, [%rd6+52];
	xor.b32  	%r969, %r969, %r601;
	ld.global.u32 	%r602, [%rd6+56];
	xor.b32  	%r968, %r968, %r602;
$L__BB0_11:
	and.b32  	%r604, %r580, 8;
	setp.eq.s32 	%p7, %r604, 0;
	@%p7 bra 	$L__BB0_13;
	ld.global.u32 	%r605, [%rd6+60];
	xor.b32  	%r972, %r972, %r605;
	ld.global.u32 	%r606, [%rd6+64];
	xor.b32  	%r971, %r971, %r606;
	ld.global.u32 	%r607, [%rd6+68];
	xor.b32  	%r970, %r970, %r607;
	ld.global.u32 	%r608, [%rd6+72];
	xor.b32  	%r969, %r969, %r608;
	ld.global.u32 	%r609, [%rd6+76];
	xor.b32  	%r968, %r968, %r609;
$L__BB0_13:
	and.b32  	%r611, %r580, 16;
	setp.eq.s32 	%p8, %r611, 0;
	@%p8 bra 	$L__BB0_15;
	ld.global.u32 	%r612, [%rd6+80];
	xor.b32  	%r972, %r972, %r612;
	ld.global.u32 	%r613, [%rd6+84];
	xor.b32  	%r971, %r971, %r613;
	ld.global.u32 	%r614, [%rd6+88];
	xor.b32  	%r970, %r970, %r614;
	ld.global.u32 	%r615, [%rd6+92];
	xor.b32  	%r969, %r969, %r615;
	ld.global.u32 	%r616, [%rd6+96];
	xor.b32  	%r968, %r968, %r616;
$L__BB0_15:
	and.b32  	%r618, %r580, 32;
	setp.eq.s32 	%p9, %r618, 0;
	@%p9 bra 	$L__BB0_17;
	ld.global.u32 	%r619, [%rd6+100];
	xor.b32  	%r972, %r972, %r619;
	ld.global.u32 	%r620, [%rd6+104];
	xor.b32  	%r971, %r971, %r620;
	ld.global.u32 	%r621, [%rd6+108];
	xor.b32  	%r970, %r970, %r621;
	ld.global.u32 	%r622, [%rd6+112];
	xor.b32  	%r969, %r969, %r622;
	ld.global.u32 	%r623, [%rd6+116];
	xor.b32  	%r968, %r968, %r623;
$L__BB0_17:
	and.b32  	%r625, %r580, 64;
	setp.eq.s32 	%p10, %r625, 0;
	@%p10 bra 	$L__BB0_19;
	ld.global.u32 	%r626, [%rd6+120];
	xor.b32  	%r972, %r972, %r626;
	ld.global.u32 	%r627, [%rd6+124];
	xor.b32  	%r971, %r971, %r627;
	ld.global.u32 	%r628, [%rd6+128];
	xor.b32  	%r970, %r970, %r628;
	ld.global.u32 	%r629, [%rd6+132];
	xor.b32  	%r969, %r969, %r629;
	ld.global.u32 	%r630, [%rd6+136];
	xor.b32  	%r968, %r968, %r630;
$L__BB0_19:
	and.b32  	%r632, %r580, 128;
	setp.eq.s32 	%p11, %r632, 0;
	@%p11 bra 	$L__BB0_21;
	ld.global.u32 	%r633, [%rd6+140];
	xor.b32  	%r972, %r972, %r633;
	ld.global.u32 	%r634, [%rd6+144];
	xor.b32  	%r971, %r971, %r634;
	ld.global.u32 	%r635, [%rd6+148];
	xor.b32  	%r970, %r970, %r635;
	ld.global.u32 	%r636, [%rd6+152];
	xor.b32  	%r969, %r969, %r636;
	ld.global.u32 	%r637, [%rd6+156];
	xor.b32  	%r968, %r968, %r637;
$L__BB0_21:
	and.b32  	%r639, %r580, 256;
	setp.eq.s32 	%p12, %r639, 0;
	@%p12 bra 	$L__BB0_23;
	ld.global.u32 	%r640, [%rd6+160];
	xor.b32  	%r972, %r972, %r640;
	ld.global.u32 	%r641, [%rd6+164];
	xor.b32  	%r971, %r971, %r641;
	ld.global.u32 	%r642, [%rd6+168];
	xor.b32  	%r970, %r970, %r642;
	ld.global.u32 	%r643, [%rd6+172];
	xor.b32  	%r969, %r969, %r643;
	ld.global.u32 	%r644, [%rd6+176];
	xor.b32  	%r968, %r968, %r644;
$L__BB0_23:
	and.b32  	%r646, %r580, 512;
	setp.eq.s32 	%p13, %r646, 0;
	@%p13 bra 	$L__BB0_25;
	ld.global.u32 	%r647, [%rd6+180];
	xor.b32  	%r972, %r972, %r647;
	ld.global.u32 	%r648, [%rd6+184];
	xor.b32  	%r971, %r971, %r648;
	ld.global.u32 	%r649, [%rd6+188];
	xor.b32  	%r970, %r970, %r649;
	ld.global.u32 	%r650, [%rd6+192];
	xor.b32  	%r969, %r969, %r650;
	ld.global.u32 	%r651, [%rd6+196];
	xor.b32  	%r968, %r968, %r651;
$L__BB0_25:
	and.b32  	%r653, %r580, 1024;
	setp.eq.s32 	%p14, %r653, 0;
	@%p14 bra 	$L__BB0_27;
	ld.global.u32 	%r654, [%rd6+200];
	xor.b32  	%r972, %r972, %r654;
	ld.global.u32 	%r655, [%rd6+204];
	xor.b32  	%r971, %r971, %r655;
	ld.global.u32 	%r656, [%rd6+208];
	xor.b32  	%r970, %r970, %r656;
	ld.global.u32 	%r657, [%rd6+212];
	xor.b32  	%r969, %r969, %r657;
	ld.global.u32 	%r658, [%rd6+216];
	xor.b32  	%r968, %r968, %r658;
$L__BB0_27:
	and.b32  	%r660, %r580, 2048;
	setp.eq.s32 	%p15, %r660, 0;
	@%p15 bra 	$L__BB0_29;
	ld.global.u32 	%r661, [%rd6+220];
	xor.b32  	%r972, %r972, %r661;
	ld.global.u32 	%r662, [%rd6+224];
	xor.b32  	%r971, %r971, %r662;
	ld.global.u32 	%r663, [%rd6+228];
	xor.b32  	%r970, %r970, %r663;
	ld.global.u32 	%r664, [%rd6+232];
	xor.b32  	%r969, %r969, %r664;
	ld.global.u32 	%r665, [%rd6+236];
	xor.b32  	%r968, %r968, %r665;
$L__BB0_29:
	and.b32  	%r667, %r580, 4096;
	setp.eq.s32 	%p16, %r667, 0;
	@%p16 bra 	$L__BB0_31;
	ld.global.u32 	%r668, [%rd6+240];
	xor.b32  	%r972, %r972, %r668;
	ld.global.u32 	%r669, [%rd6+244];
	xor.b32  	%r971, %r971, %r669;
	ld.global.u32 	%r670, [%rd6+248];
	xor.b32  	%r970, %r970, %r670;
	ld.global.u32 	%r671, [%rd6+252];
	xor.b32  	%r969, %r969, %r671;
	ld.global.u32 	%r672, [%rd6+256];
	xor.b32  	%r968, %r968, %r672;
$L__BB0_31:
	and.b32  	%r674, %r580, 8192;
	setp.eq.s32 	%p17, %r674, 0;
	@%p17 bra 	$L__BB0_33;
	ld.global.u32 	%r675, [%rd6+260];
	xor.b32  	%r972, %r972, %r675;
	ld.global.u32 	%r676, [%rd6+264];
	xor.b32  	%r971, %r971, %r676;
	ld.global.u32 	%r677, [%rd6+268];
	xor.b32  	%r970, %r970, %r677;
	ld.global.u32 	%r678, [%rd6+272];
	xor.b32  	%r969, %r969, %r678;
	ld.global.u32 	%r679, [%rd6+276];
	xor.b32  	%r968, %r968, %r679;
$L__BB0_33:
	and.b32  	%r681, %r580, 16384;
	setp.eq.s32 	%p18, %r681, 0;
	@%p18 bra 	$L__BB0_35;
	ld.global.u32 	%r682, [%rd6+280];
	xor.b32  	%r972, %r972, %r682;
	ld.global.u32 	%r683, [%rd6+284];
	xor.b32  	%r971, %r971, %r683;
	ld.global.u32 	%r684, [%rd6+288];
	xor.b32  	%r970, %r970, %r684;
	ld.global.u32 	%r685, [%rd6+292];
	xor.b32  	%r969, %r969, %r685;
	ld.global.u32 	%r686, [%rd6+296];
	xor.b32  	%r968, %r968, %r686;
$L__BB0_35:
	and.b32  	%r688, %r580, 32768;
	setp.eq.s32 	%p19, %r688, 0;
	@%p19 bra 	$L__BB0_37;
	ld.global.u32 	%r689, [%rd6+300];
	xor.b32  	%r972, %r972, %r689;
	ld.global.u32 	%r690, [%rd6+304];
	xor.b32  	%r971, %r971, %r690;
	ld.global.u32 	%r691, [%rd6+308];
	xor.b32  	%r970, %r970, %r691;
	ld.global.u32 	%r692, [%rd6+312];
	xor.b32  	%r969, %r969, %r692;
	ld.global.u32 	%r693, [%rd6+316];
	xor.b32  	%r968, %r968, %r693;
$L__BB0_37:
	add.s32 	%r967, %r967, 16;
	setp.ne.s32 	%p20, %r967, 32;
	@%p20 bra 	$L__BB0_5;
	mad.lo.s32 	%r694, %r961, -31, %r21;
	add.s32 	%r961, %r694, 1;
	setp.ne.s32 	%p21, %r961, 5;
	@%p21 bra 	$L__BB0_4;
	st.local.u32 	[%rd1+4], %r972;
	st.local.v2.u32 	[%rd1+8], {%r971, %r970};
	st.local.v2.u32 	[%rd1+16], {%r969, %r968};
	setp.eq.s64 	%p22, %rd4, 1;
	@%p22 bra 	$L__BB0_114;
	mov.b32 	%r968, 0;
	mov.u32 	%r969, %r968;
	mov.u32 	%r970, %r968;
	mov.u32 	%r971, %r968;
	mov.u32 	%r972, %r968;
	mov.u32 	%r1053, %r968;
$L__BB0_41:
	mul.wide.u32 	%rd18, %r1053, 4;
	add.s64 	%rd19, %rd1, %rd18;
	ld.local.u32 	%r196, [%rd19+4];
	shl.b32 	%r197, %r1053, 5;
	mov.b32 	%r1059, 0;
$L__BB0_42:
	.pragma "nounroll";
	shr.u32 	%r697, %r196, %r1059;
	and.b32  	%r698, %r697, 1;
	setp.eq.b32 	%p23, %r698, 1;
	not.pred 	%p24, %p23;
	add.s32 	%r699, %r197, %r1059;
	mul.lo.s32 	%r700, %r699, 5;
	mul.wide.u32 	%rd20, %r700, 4;
	add.s64 	%rd7, %rd5, %rd20;
	@%p24 bra 	$L__BB0_44;
	ld.global.u32 	%r701, [%rd7];
	xor.b32  	%r972, %r972, %r701;
	ld.global.u32 	%r702, [%rd7+4];
	xor.b32  	%r971, %r971, %r702;
	ld.global.u32 	%r703, [%rd7+8];
	xor.b32  	%r970, %r970, %r703;
	ld.global.u32 	%r704, [%rd7+12];
	xor.b32  	%r969, %r969, %r704;
	ld.global.u32 	%r705, [%rd7+16];
	xor.b32  	%r968, %r968, %r705;
$L__BB0_44:
	and.b32  	%r707, %r697, 2;
	setp.eq.s32 	%p25, %r707, 0;
	@%p25 bra 	$L__BB0_46;
	ld.global.u32 	%r708, [%rd7+20];
	xor.b32  	%r972, %r972, %r708;
	ld.global.u32 	%r709, [%rd7+24];
	xor.b32  	%r971, %r971, %r709;
	ld.global.u32 	%r710, [%rd7+28];
	xor.b32  	%r970, %r970, %r710;
	ld.global.u32 	%r711, [%rd7+32];
	xor.b32  	%r969, %r969, %r711;
	ld.global.u32 	%r712, [%rd7+36];
	xor.b32  	%r968, %r968, %r712;
$L__BB0_46:
	and.b32  	%r714, %r697, 4;
	setp.eq.s32 	%p26, %r714, 0;
	@%p26 bra 	$L__BB0_48;
	ld.global.u32 	%r715, [%rd7+40];
	xor.b32  	%r972, %r972, %r715;
	ld.global.u32 	%r716, [%rd7+44];
	xor.b32  	%r971, %r971, %r716;
	ld.global.u32 	%r717, [%rd7+48];
	xor.b32  	%r970, %r970, %r717;
	ld.global.u32 	%r718, [%rd7+52];
	xor.b32  	%r969, %r969, %r718;
	ld.global.u32 	%r719, [%rd7+56];
	xor.b32  	%r968, %r968, %r719;
$L__BB0_48:
	and.b32  	%r721, %r697, 8;
	setp.eq.s32 	%p27, %r721, 0;
	@%p27 bra 	$L__BB0_50;
	ld.global.u32 	%r722, [%rd7+60];
	xor.b32  	%r972, %r972, %r722;
	ld.global.u32 	%r723, [%rd7+64];
	xor.b32  	%r971, %r971, %r723;
	ld.global.u32 	%r724, [%rd7+68];
	xor.b32  	%r970, %r970, %r724;
	ld.global.u32 	%r725, [%rd7+72];
	xor.b32  	%r969, %r969, %r725;
	ld.global.u32 	%r726, [%rd7+76];
	xor.b32  	%r968, %r968, %r726;
$L__BB0_50:
	and.b32  	%r728, %r697, 16;
	setp.eq.s32 	%p28, %r728, 0;
	@%p28 bra 	$L__BB0_52;
	ld.global.u32 	%r729, [%rd7+80];
	xor.b32  	%r972, %r972, %r729;
	ld.global.u32 	%r730, [%rd7+84];
	xor.b32  	%r971, %r971, %r730;
	ld.global.u32 	%r731, [%rd7+88];
	xor.b32  	%r970, %r970, %r731;
	ld.global.u32 	%r732, [%rd7+92];
	xor.b32  	%r969, %r969, %r732;
	ld.global.u32 	%r733, [%rd7+96];
	xor.b32  	%r968, %r968, %r733;
$L__BB0_52:
	and.b32  	%r735, %r697, 32;
	setp.eq.s32 	%p29, %r735, 0;
	@%p29 bra 	$L__BB0_54;
	ld.global.u32 	%r736, [%rd7+100];
	xor.b32  	%r972, %r972, %r736;
	ld.global.u32 	%r737, [%rd7+104];
	xor.b32  	%r971, %r971, %r737;
	ld.global.u32 	%r738, [%rd7+108];
	xor.b32  	%r970, %r970, %r738;
	ld.global.u32 	%r739, [%rd7+112];
	xor.b32  	%r969, %r969, %r739;
	ld.global.u32 	%r740, [%rd7+116];
	xor.b32  	%r968, %r968, %r740;
$L__BB0_54:
	and.b32  	%r742, %r697, 64;
	setp.eq.s32 	%p30, %r742, 0;
	@%p30 bra 	$L__BB0_56;
	ld.global.u32 	%r743, [%rd7+120];
	xor.b32  	%r972, %r972, %r743;
	ld.global.u32 	%r744, [%rd7+124];
	xor.b32  	%r971, %r971, %r744;
	ld.global.u32 	%r745, [%rd7+128];
	xor.b32  	%r970, %r970, %r745;
	ld.global.u32 	%r746, [%rd7+132];
	xor.b32  	%r969, %r969, %r746;
	ld.global.u32 	%r747, [%rd7+136];
	xor.b32  	%r968, %r968, %r747;
$L__BB0_56:
	and.b32  	%r749, %r697, 128;
	setp.eq.s32 	%p31, %r749, 0;
	@%p31 bra 	$L__BB0_58;
	ld.global.u32 	%r750, [%rd7+140];
	xor.b32  	%r972, %r972, %r750;
	ld.global.u32 	%r751, [%rd7+144];
	xor.b32  	%r971, %r971, %r751;
	ld.global.u32 	%r752, [%rd7+148];
	xor.b32  	%r970, %r970, %r752;
	ld.global.u32 	%r753, [%rd7+152];
	xor.b32  	%r969, %r969, %r753;
	ld.global.u32 	%r754, [%rd7+156];
	xor.b32  	%r968, %r968, %r754;
$L__BB0_58:
	and.b32  	%r756, %r697, 256;
	setp.eq.s32 	%p32, %r756, 0;
	@%p32 bra 	$L__BB0_60;
	ld.global.u32 	%r757, [%rd7+160];
	xor.b32  	%r972, %r972, %r757;
	ld.global.u32 	%r758, [%rd7+164];
	xor.b32  	%r971, %r971, %r758;
	ld.global.u32 	%r759, [%rd7+168];
	xor.b32  	%r970, %r970, %r759;
	ld.global.u32 	%r760, [%rd7+172];
	xor.b32  	%r969, %r969, %r760;
	ld.global.u32 	%r761, [%rd7+176];
	xor.b32  	%r968, %r968, %r761;
$L__BB0_60:
	and.b32  	%r763, %r697, 512;
	setp.eq.s32 	%p33, %r763, 0;
	@%p33 bra 	$L__BB0_62;
	ld.global.u32 	%r764, [%rd7+180];
	xor.b32  	%r972, %r972, %r764;
	ld.global.u32 	%r765, [%rd7+184];
	xor.b32  	%r971, %r971, %r765;
	ld.global.u32 	%r766, [%rd7+188];
	xor.b32  	%r970, %r970, %r766;
	ld.global.u32 	%r767, [%rd7+192];
	xor.b32  	%r969, %r969, %r767;
	ld.global.u32 	%r768, [%rd7+196];
	xor.b32  	%r968, %r968, %r768;
$L__BB0_62:
	and.b32  	%r770, %r697, 1024;
	setp.eq.s32 	%p34, %r770, 0;
	@%p34 bra 	$L__BB0_64;
	ld.global.u32 	%r771, [%rd7+200];
	xor.b32  	%r972, %r972, %r771;
	ld.global.u32 	%r772, [%rd7+204];
	xor.b32  	%r971, %r971, %r772;
	ld.global.u32 	%r773, [%rd7+208];
	xor.b32  	%r970, %r970, %r773;
	ld.global.u32 	%r774, [%rd7+212];
	xor.b32  	%r969, %r969, %r774;
	ld.global.u32 	%r775, [%rd7+216];
	xor.b32  	%r968, %r968, %r775;
$L__BB0_64:
	and.b32  	%r777, %r697, 2048;
	setp.eq.s32 	%p35, %r777, 0;
	@%p35 bra 	$L__BB0_66;
	ld.global.u32 	%r778, [%rd7+220];
	xor.b32  	%r972, %r972, %r778;
	ld.global.u32 	%r779, [%rd7+224];
	xor.b32  	%r971, %r971, %r779;
	ld.global.u32 	%r780, [%rd7+228];
	xor.b32  	%r970, %r970, %r780;
	ld.global.u32 	%r781, [%rd7+232];
	xor.b32  	%r969, %r969, %r781;
	ld.global.u32 	%r782, [%rd7+236];
	xor.b32  	%r968, %r968, %r782;
$L__BB0_66:
	and.b32  	%r784, %r697, 4096;
	setp.eq.s32 	%p36, %r784, 0;
	@%p36 bra 	$L__BB0_68;
	ld.global.u32 	%r785, [%rd7+240];
	xor.b32  	%r972, %r972, %r785;
	ld.global.u32 	%r786, [%rd7+244];
	xor.b32  	%r971, %r971, %r786;
	ld.global.u32 	%r787, [%rd7+248];
	xor.b32  	%r970, %r970, %r787;
	ld.global.u32 	%r788, [%rd7+252];
	xor.b32  	%r969, %r969, %r788;
	ld.global.u32 	%r789, [%rd7+256];
	xor.b32  	%r968, %r968, %r789;
$L__BB0_68:
	and.b32  	%r791, %r697, 8192;
	setp.eq.s32 	%p37, %r791, 0;
	@%p37 bra 	$L__BB0_70;
	ld.global.u32 	%r792, [%rd7+260];
	xor.b32  	%r972, %r972, %r792;
	ld.global.u32 	%r793, [%rd7+264];
	xor.b32  	%r971, %r971, %r793;
	ld.global.u32 	%r794, [%rd7+268];
	xor.b32  	%r970, %r970, %r794;
	ld.global.u32 	%r795, [%rd7+272];
	xor.b32  	%r969, %r969, %r795;
	ld.global.u32 	%r796, [%rd7+276];
	xor.b32  	%r968, %r968, %r796;
$L__BB0_70:
	and.b32  	%r798, %r697, 16384;
	setp.eq.s32 	%p38, %r798, 0;
	@%p38 bra 	$L__BB0_72;
	ld.global.u32 	%r799, [%rd7+280];
	xor.b32  	%r972, %r972, %r799;
	ld.global.u32 	%r800, [%rd7+284];
	xor.b32  	%r971, %r971, %r800;
	ld.global.u32 	%r801, [%rd7+288];
	xor.b32  	%r970, %r970, %r801;
	ld.global.u32 	%r802, [%rd7+292];
	xor.b32  	%r969, %r969, %r802;
	ld.global.u32 	%r803, [%rd7+296];
	xor.b32  	%r968, %r968, %r803;
$L__BB0_72:
	and.b32  	%r805, %r697, 32768;
	setp.eq.s32 	%p39, %r805, 0;
	@%p39 bra 	$L__BB0_74;
	ld.global.u32 	%r806, [%rd7+300];
	xor.b32  	%r972, %r972, %r806;
	ld.global.u32 	%r807, [%rd7+304];
	xor.b32  	%r971, %r971, %r807;
	ld.global.u32 	%r808, [%rd7+308];
	xor.b32  	%r970, %r970, %r808;
	ld.global.u32 	%r809, [%rd7+312];
	xor.b32  	%r969, %r969, %r809;
	ld.global.u32 	%r810, [%rd7+316];
	xor.b32  	%r968, %r968, %r810;
$L__BB0_74:
	add.s32 	%r1059, %r1059, 16;
	setp.ne.s32 	%p40, %r1059, 32;
	@%p40 bra 	$L__BB0_42;
	mad.lo.s32 	%r811, %r1053, -31, %r197;
	add.s32 	%r1053, %r811, 1;
	setp.ne.s32 	%p41, %r1053, 5;
	@%p41 bra 	$L__BB0_41;
	st.local.u32 	[%rd1+4], %r972;
	st.local.v2.u32 	[%rd1+8], {%r971, %r970};
	st.local.v2.u32 	[%rd1+16], {%r969, %r968};
	setp.ne.s64 	%p42, %rd4, 3;
	@%p42 bra 	$L__BB0_114;
	mov.b32 	%r968, 0;
	mov.u32 	%r969, %r968;
	mov.u32 	%r970, %r968;
	mov.u32 	%r971, %r968;
	mov.u32 	%r972, %r968;
	mov.u32 	%r1145, %r968;
$L__BB0_78:
	mul.wide.u32 	%rd21, %r1145, 4;
	add.s64 	%rd22, %rd1, %rd21;
	ld.local.u32 	%r372, [%rd22+4];
	shl.b32 	%r373, %r1145, 5;
	mov.b32 	%r1151, 0;
$L__BB0_79:
	.pragma "nounroll";
	shr.u32 	%r814, %r372, %r1151;
	and.b32  	%r815, %r814, 1;
	setp.eq.b32 	%p43, %r815, 1;
	not.pred 	%p44, %p43;
	add.s32 	%r816, %r373, %r1151;
	mul.lo.s32 	%r817, %r816, 5;
	mul.wide.u32 	%rd23, %r817, 4;
	add.s64 	%rd8, %rd5, %rd23;
	@%p44 bra 	$L__BB0_81;
	ld.global.u32 	%r818, [%rd8];
	xor.b32  	%r972, %r972, %r818;
	ld.global.u32 	%r819, [%rd8+4];
	xor.b32  	%r971, %r971, %r819;
	ld.global.u32 	%r820, [%rd8+8];
	xor.b32  	%r970, %r970, %r820;
	ld.global.u32 	%r821, [%rd8+12];
	xor.b32  	%r969, %r969, %r821;
	ld.global.u32 	%r822, [%rd8+16];
	xor.b32  	%r968, %r968, %r822;
$L__BB0_81:
	and.b32  	%r824, %r814, 2;
	setp.eq.s32 	%p45, %r824, 0;
	@%p45 bra 	$L__BB0_83;
	ld.global.u32 	%r825, [%rd8+20];
	xor.b32  	%r972, %r972, %r825;
	ld.global.u32 	%r826, [%rd8+24];
	xor.b32  	%r971, %r971, %r826;
	ld.global.u32 	%r827, [%rd8+28];
	xor.b32  	%r970, %r970, %r827;
	ld.global.u32 	%r828, [%rd8+32];
	xor.b32  	%r969, %r969, %r828;
	ld.global.u32 	%r829, [%rd8+36];
	xor.b32  	%r968, %r968, %r829;
$L__BB0_83:
	and.b32  	%r831, %r814, 4;
	setp.eq.s32 	%p46, %r831, 0;
	@%p46 bra 	$L__BB0_85;
	ld.global.u32 	%r832, [%rd8+40];
	xor.b32  	%r972, %r972, %r832;
	ld.global.u32 	%r833, [%rd8+44];
	xor.b32  	%r971, %r971, %r833;
	ld.global.u32 	%r834, [%rd8+48];
	xor.b32  	%r970, %r970, %r834;
	ld.global.u32 	%r835, [%rd8+52];
	xor.b32  	%r969, %r969, %r835;
	ld.global.u32 	%r836, [%rd8+56];
	xor.b32  	%r968, %r968, %r836;
$L__BB0_85:
	and.b32  	%r838, %r814, 8;
	setp.eq.s32 	%p47, %r838, 0;
	@%p47 bra 	$L__BB0_87;
	ld.global.u32 	%r839, [%rd8+60];
	xor.b32  	%r972, %r972, %r839;
	ld.global.u32 	%r840, [%rd8+64];
	xor.b32  	%r971, %r971, %r840;
	ld.global.u32 	%r841, [%rd8+68];
	xor.b32  	%r970, %r970, %r841;
	ld.global.u32 	%r842, [%rd8+72];
	xor.b32  	%r969, %r969, %r842;
	ld.global.u32 	%r843, [%rd8+76];
	xor.b32  	%r968, %r968, %r843;
$L__BB0_87:
	and.b32  	%r845, %r814, 16;
	setp.eq.s32 	%p48, %r845, 0;
	@%p48 bra 	$L__BB0_89;
	ld.global.u32 	%r846, [%rd8+80];
	xor.b32  	%r972, %r972, %r846;
	ld.global.u32 	%r847, [%rd8+84];
	xor.b32  	%r971, %r971, %r847;
	ld.global.u32 	%r848, [%rd8+88];
	xor.b32  	%r970, %r970, %r848;
	ld.global.u32 	%r849, [%rd8+92];
	xor.b32  	%r969, %r969, %r849;
	ld.global.u32 	%r850, [%rd8+96];
	xor.b32  	%r968, %r968, %r850;
$L__BB0_89:
	and.b32  	%r852, %r814, 32;
	setp.eq.s32 	%p49, %r852, 0;
	@%p49 bra 	$L__BB0_91;
	ld.global.u32 	%r853, [%rd8+100];
	xor.b32  	%r972, %r972, %r853;
	ld.global.u32 	%r854, [%rd8+104];
	xor.b32  	%r971, %r971, %r854;
	ld.global.u32 	%r855, [%rd8+108];
	xor.b32  	%r970, %r970, %r855;
	ld.global.u32 	%r856, [%rd8+112];
	xor.b32  	%r969, %r969, %r856;
	ld.global.u32 	%r857, [%rd8+116];
	xor.b32  	%r968, %r968, %r857;
$L__BB0_91:
	and.b32  	%r859, %r814, 64;
	setp.eq.s32 	%p50, %r859, 0;
	@%p50 bra 	$L__BB0_93;
	ld.global.u32 	%r860, [%rd8+120];
	xor.b32  	%r972, %r972, %r860;
	ld.global.u32 	%r861, [%rd8+124];
	xor.b32  	%r971, %r971, %r861;
	ld.global.u32 	%r862, [%rd8+128];
	xor.b32  	%r970, %r970, %r862;
	ld.global.u32 	%r863, [%rd8+132];
	xor.b32  	%r969, %r969, %r863;
	ld.global.u32 	%r864, [%rd8+136];
	xor.b32  	%r968, %r968, %r864;
$L__BB0_93:
	and.b32  	%r866, %r814, 128;
	setp.eq.s32 	%p51, %r866, 0;
	@%p51 bra 	$L__BB0_95;
	ld.global.u32 	%r867, [%rd8+140];
	xor.b32  	%r972, %r972, %r867;
	ld.global.u32 	%r868, [%rd8+144];
	xor.b32  	%r971, %r971, %r868;
	ld.global.u32 	%r869, [%rd8+148];
	xor.b32  	%r970, %r970, %r869;
	ld.global.u32 	%r870, [%rd8+152];
	xor.b32  	%r969, %r969, %r870;
	ld.global.u32 	%r871, [%rd8+156];
	xor.b32  	%r968, %r968, %r871;
$L__BB0_95:
	and.b32  	%r873, %r814, 256;
	setp.eq.s32 	%p52, %r873, 0;
	@%p52 bra 	$L__BB0_97;
	ld.global.u32 	%r874, [%rd8+160];
	xor.b32  	%r972, %r972, %r874;
	ld.global.u32 	%r875, [%rd8+164];
	xor.b32  	%r971, %r971, %r875;
	ld.global.u32 	%r876, [%rd8+168];
	xor.b32  	%r970, %r970, %r876;
	ld.global.u32 	%r877, [%rd8+172];
	xor.b32  	%r969, %r969, %r877;
	ld.global.u32 	%r878, [%rd8+176];
	xor.b32  	%r968, %r968, %r878;
$L__BB0_97:
	and.b32  	%r880, %r814, 512;
	setp.eq.s32 	%p53, %r880, 0;
	@%p53 bra 	$L__BB0_99;
	ld.global.u32 	%r881, [%rd8+180];
	xor.b32  	%r972, %r972, %r881;
	ld.global.u32 	%r882, [%rd8+184];
	xor.b32  	%r971, %r971, %r882;
	ld.global.u32 	%r883, [%rd8+188];
	xor.b32  	%r970, %r970, %r883;
	ld.global.u32 	%r884, [%rd8+192];
	xor.b32  	%r969, %r969, %r884;
	ld.global.u32 	%r885, [%rd8+196];
	xor.b32  	%r968, %r968, %r885;
$L__BB0_99:
	and.b32  	%r887, %r814, 1024;
	setp.eq.s32 	%p54, %r887, 0;
	@%p54 bra 	$L__BB0_101;
	ld.global.u32 	%r888, [%rd8+200];
	xor.b32  	%r972, %r972, %r888;
	ld.global.u32 	%r889, [%rd8+204];
	xor.b32  	%r971, %r971, %r889;
	ld.global.u32 	%r890, [%rd8+208];
	xor.b32  	%r970, %r970, %r890;
	ld.global.u32 	%r891, [%rd8+212];
	xor.b32  	%r969, %r969, %r891;
	ld.global.u32 	%r892, [%rd8+216];
	xor.b32  	%r968, %r968, %r892;
$L__BB0_101:
	and.b32  	%r894, %r814, 2048;
	setp.eq.s32 	%p55, %r894, 0;
	@%p55 bra 	$L__BB0_103;
	ld.global.u32 	%r895, [%rd8+220];
	xor.b32  	%r972, %r972, %r895;
	ld.global.u32 	%r896, [%rd8+224];
	xor.b32  	%r971, %r971, %r896;
	ld.global.u32 	%r897, [%rd8+228];
	xor.b32  	%r970, %r970, %r897;
	ld.global.u32 	%r898, [%rd8+232];
	xor.b32  	%r969, %r969, %r898;
	ld.global.u32 	%r899, [%rd8+236];
	xor.b32  	%r968, %r968, %r899;
$L__BB0_103:
	and.b32  	%r901, %r814, 4096;
	setp.eq.s32 	%p56, %r901, 0;
	@%p56 bra 	$L__BB0_105;
	ld.global.u32 	%r902, [%rd8+240];
	xor.b32  	%r972, %r972, %r902;
	ld.global.u32 	%r903, [%rd8+244];
	xor.b32  	%r971, %r971, %r903;
	ld.global.u32 	%r904, [%rd8+248];
	xor.b32  	%r970, %r970, %r904;
	ld.global.u32 	%r905, [%rd8+252];
	xor.b32  	%r969, %r969, %r905;
	ld.global.u32 	%r906, [%rd8+256];
	xor.b32  	%r968, %r968, %r906;
$L__BB0_105:
	and.b32  	%r908, %r814, 8192;
	setp.eq.s32 	%p57, %r908, 0;
	@%p57 bra 	$L__BB0_107;
	ld.global.u32 	%r909, [%rd8+260];
	xor.b32  	%r972, %r972, %r909;
	ld.global.u32 	%r910, [%rd8+264];
	xor.b32  	%r971, %r971, %r910;
	ld.global.u32 	%r911, [%rd8+268];
	xor.b32  	%r970, %r970, %r911;
	ld.global.u32 	%r912, [%rd8+272];
	xor.b32  	%r969, %r969, %r912;
	ld.global.u32 	%r913, [%rd8+276];
	xor.b32  	%r968, %r968, %r913;
$L__BB0_107:
	and.b32  	%r915, %r814, 16384;
	setp.eq.s32 	%p58, %r915, 0;
	@%p58 bra 	$L__BB0_109;
	ld.global.u32 	%r916, [%rd8+280];
	xor.b32  	%r972, %r972, %r916;
	ld.global.u32 	%r917, [%rd8+284];
	xor.b32  	%r971, %r971, %r917;
	ld.global.u32 	%r918, [%rd8+288];
	xor.b32  	%r970, %r970, %r918;
	ld.global.u32 	%r919, [%rd8+292];
	xor.b32  	%r969, %r969, %r919;
	ld.global.u32 	%r920, [%rd8+296];
	xor.b32  	%r968, %r968, %r920;
$L__BB0_109:
	and.b32  	%r922, %r814, 32768;
	setp.eq.s32 	%p59, %r922, 0;
	@%p59 bra 	$L__BB0_111;
	ld.global.u32 	%r923, [%rd8+300];
	xor.b32  	%r972, %r972, %r923;
	ld.global.u32 	%r924, [%rd8+304];
	xor.b32  	%r971, %r971, %r924;
	ld.global.u32 	%r925, [%rd8+308];
	xor.b32  	%r970, %r970, %r925;
	ld.global.u32 	%r926, [%rd8+312];
	xor.b32  	%r969, %r969, %r926;
	ld.global.u32 	%r927, [%rd8+316];
	xor.b32  	%r968, %r968, %r927;
$L__BB0_111:
	add.s32 	%r1151, %r1151, 16;
	setp.ne.s32 	%p60, %r1151, 32;
	@%p60 bra 	$L__BB0_79;
	mad.lo.s32 	%r928, %r1145, -31, %r373;
	add.s32 	%r1145, %r928, 1;
	setp.ne.s32 	%p61, %r1145, 5;
	@%p61 bra 	$L__BB0_78;
	st.local.u32 	[%rd1+4], %r972;
	st.local.v2.u32 	[%rd1+8], {%r971, %r970};
	st.local.v2.u32 	[%rd1+16], {%r969, %r968};
$L__BB0_114:
	shr.u64 	%rd28, %rd3, 2;
	add.s32 	%r955, %r955, 1;
	setp.gt.u64 	%p62, %rd3, 3;
	@%p62 bra 	$L__BB0_2;
$L__BB0_115:
	cvt.rn.f32.s32 	%f15, %r566;
	rcp.rn.f32 	%f1, %f15;
	setp.lt.s32 	%p63, %r566, 1;
	mov.f32 	%f68, 0f00000000;
	@%p63 bra 	$L__BB0_119;
	sqrt.rn.f32 	%f2, %f1;
	mul.lo.s32 	%r929, %r2, 1703105765;
	sub.s32 	%r930, %r1, %r929;
	add.s32 	%r1243, %r930, 7340115;
	neg.s32 	%r1242, %r566;
	mul.f32 	%f18, %f13, %f13;
	mov.f32 	%f67, 0f3F800000;
	sub.f32 	%f19, %f67, %f18;
	sqrt.rn.f32 	%f3, %f19;
	mov.f32 	%f66, 0f3DCCCCCD;
$L__BB0_117:
	mov.u32 	%r559, %r970;
	mov.u32 	%r558, %r969;
	mov.u32 	%r970, %r968;
	shr.u32 	%r931, %r972, 2;
	xor.b32  	%r932, %r931, %r972;
	shl.b32 	%r933, %r970, 4;
	shl.b32 	%r934, %r932, 1;
	xor.b32  	%r935, %r934, %r933;
	xor.b32  	%r936, %r935, %r932;
	xor.b32  	%r969, %r936, %r970;
	add.s32 	%r937, %r1243, %r969;
	add.s32 	%r938, %r937, -362437;
	shr.u32 	%r939, %r971, 2;
	xor.b32  	%r940, %r939, %r971;
	shl.b32 	%r941, %r969, 4;
	shl.b32 	%r942, %r940, 1;
	xor.b32  	%r943, %r942, %r941;
	xor.b32  	%r944, %r943, %r940;
	xor.b32  	%r968, %r944, %r969;
	add.s32 	%r945, %r1243, %r968;
	cvt.rn.f32.u32 	%f20, %r938;
	fma.rn.f32 	%f21, %f20, 0f2F800000, 0f2F000000;
	cvt.rn.f32.u32 	%f22, %r945;
	fma.rn.f32 	%f23, %f22, 0f30C90FDB, 0f30490FDB;
	setp.lt.f32 	%p64, %f21, 0f00800000;
	mul.f32 	%f24, %f21, 0f4B000000;
	selp.f32 	%f25, %f24, %f21, %p64;
	selp.f32 	%f26, 0fC1B80000, 0f00000000, %p64;
	mov.b32 	%r946, %f25;
	add.s32 	%r947, %r946, -1059760811;
	and.b32  	%r948, %r947, -8388608;
	sub.s32 	%r949, %r946, %r948;
	mov.b32 	%f27, %r949;
	cvt.rn.f32.s32 	%f28, %r948;
	fma.rn.f32 	%f29, %f28, 0f34000000, %f26;
	add.f32 	%f30, %f27, 0fBF800000;
	fma.rn.f32 	%f31, %f30, 0fBE055027, 0f3E1039F6;
	fma.rn.f32 	%f32, %f31, %f30, 0fBDF8CDCC;
	fma.rn.f32 	%f33, %f32, %f30, 0f3E0F2955;
	fma.rn.f32 	%f34, %f33, %f30, 0fBE2AD8B9;
	fma.rn.f32 	%f35, %f34, %f30, 0f3E4CED0B;
	fma.rn.f32 	%f36, %f35, %f30, 0fBE7FFF22;
	fma.rn.f32 	%f37, %f36, %f30, 0f3EAAAA78;
	fma.rn.f32 	%f38, %f37, %f30, 0fBF000000;
	mul.f32 	%f39, %f30, %f38;
	fma.rn.f32 	%f40, %f39, %f30, %f30;
	fma.rn.f32 	%f41, %f29, 0f3F317218, %f40;
	setp.gt.u32 	%p65, %r946, 2139095039;
	fma.rn.f32 	%f42, %f25, 0f7F800000, 0f7F800000;
	selp.f32 	%f43, %f42, %f41, %p65;
	setp.eq.f32 	%p66, %f25, 0f00000000;
	mul.f32 	%f44, %f43, 0fC0000000;
	selp.f32 	%f45, 0f7F800000, %f44, %p66;
	sqrt.rn.f32 	%f46, %f45;
	sin.approx.f32 	%f47, %f23;
	cos.approx.f32 	%f48, %f23;
	mul.f32 	%f49, %f46, %f47;
	mul.f32 	%f50, %f46, %f48;
	mul.f32 	%f51, %f3, %f50;
	fma.rn.f32 	%f52, %f13, %f49, %f51;
	mul.f32 	%f53, %f67, 0f00000000;
	fma.rn.f32 	%f54, %f1, %f53, %f67;
	max.f32 	%f55, %f66, 0f00000000;
	sqrt.rn.f32 	%f56, %f55;
	mul.f32 	%f57, %f67, %f56;
	mul.f32 	%f58, %f2, %f57;
	fma.rn.f32 	%f67, %f52, %f58, %f54;
	sub.f32 	%f59, %f11, %f66;
	mul.f32 	%f60, %f10, %f59;
	fma.rn.f32 	%f61, %f1, %f60, %f66;
	mul.f32 	%f62, %f12, %f56;
	mul.f32 	%f63, %f2, %f62;
	fma.rn.f32 	%f64, %f49, %f63, %f61;
	max.f32 	%f66, %f64, 0f00000000;
	add.s32 	%r1243, %r1243, 724874;
	add.s32 	%r1242, %r1242, 1;
	setp.ne.s32 	%p67, %r1242, 0;
	mov.u32 	%r971, %r558;
	mov.u32 	%r972, %r559;
	@%p67 bra 	$L__BB0_117;
	add.f32 	%f68, %f67, 0fBF800000;
$L__BB0_119:
	ld.param.u64 	%rd27, [_Z19heston_euler_kernelPfmffffi_param_0];
	cvta.to.global.u64 	%rd24, %rd27;
	max.f32 	%f65, %f68, 0f00000000;
	shl.b64 	%rd25, %rd2, 2;
	add.s64 	%rd26, %rd24, %rd25;
	st.global.f32 	[%rd26], %f65;
	ret;

}
	// .globl	_Z26heston_almost_exact_kernelPfmffffi
.visible .entry _Z26heston_almost_exact_kernelPfmffffi(
	.param .u64 .ptr .align 1 _Z26heston_almost_exact_kernelPfmffffi_param_0,
	.param .u64 _Z26heston_almost_exact_kernelPfmffffi_param_1,
	.param .f32 _Z26heston_almost_exact_kernelPfmffffi_param_2,
	.param .f32 _Z26heston_almost_exact_kernelPfmffffi_param_3,
	.param .f32 _Z26heston_almost_exact_kernelPfmffffi_param_4,
	.param .f32 _Z26heston_almost_exact_kernelPfmffffi_param_5,
	.param .u32 _Z26heston_almost_exact_kernelPfmffffi_param_6
)
{
	.local .align 8 .b8 	__local_depot1[48];
	.reg .b64 	%SP;
	.reg .b64 	%SPL;
	.reg .pred 	%p<124>;
	.reg .b32 	%r<1626>;
	.reg .b32 	%f<404>;
	.reg .b64 	%rd<40>;
	.reg .b64 	%fd<175>;

	mov.u64 	%SPL, __local_depot1;
	ld.param.u64 	%rd11, [_Z26heston_almost_exact_kernelPfmffffi_param_1];
	ld.param.f32 	%f61, [_Z26heston_almost_exact_kernelPfmffffi_param_2];
	ld.param.f32 	%f62, [_Z26heston_almost_exact_kernelPfmffffi_param_3];
	ld.param.f32 	%f63, [_Z26heston_almost_exact_kernelPfmffffi_param_4];
	add.u64 	%rd1, %SPL, 0;
	mov.u32 	%r677, %ctaid.x;
	mov.u32 	%r678, %ntid.x;
	mov.u32 	%r679, %tid.x;
	mad.lo.s32 	%r680, %r677, %r678, %r679;
	cvt.s64.s32 	%rd2, %r680;
	cvt.u32.u64 	%r681, %rd11;
	xor.b32  	%r682, %r681, -1429050551;
	mul.lo.s32 	%r683, %r682, 1099087573;
	{ .reg .b32 tmp; mov.b64 {tmp, %r684}, %rd11; }
	xor.b32  	%r685, %r684, -136515619;
	mul.lo.s32 	%r686, %r685, -1703105765;
	add.s32 	%r687, %r683, %r686;
	add.s32 	%r1612, %r687, 6615241;
	add.s32 	%r1270, %r683, 123456789;
	st.local.v2.u32 	[%rd1], {%r1612, %r1270};
	xor.b32  	%r1269, %r683, 362436069;
	add.s32 	%r1268, %r686, 521288629;
	st.local.v2.u32 	[%rd1+8], {%r1269, %r1268};
	xor.b32  	%r1267, %r686, 88675123;
	add.s32 	%r1266, %r683, 5783321;
	st.local.v2.u32 	[%rd1+16], {%r1267, %r1266};
	setp.eq.s32 	%p1, %r680, 0;
	@%p1 bra 	$L__BB1_115;
	mov.b32 	%r1253, 0;
	mov.u64 	%rd39, %rd2;
$L__BB1_2:
	mov.u64 	%rd3, %rd39;
	and.b64  	%rd4, %rd3, 3;
	setp.eq.s64 	%p2, %rd4, 0;
	@%p2 bra 	$L__BB1_114;
	mul.wide.u32 	%rd13, %r1253, 3200;
	mov.u64 	%rd14, precalc_xorwow_matrix;
	add.s64 	%rd5, %rd14, %rd13;
	mov.b32 	%r1266, 0;
	mov.u32 	%r1267, %r1266;
	mov.u32 	%r1268, %r1266;
	mov.u32 	%r1269, %r1266;
	mov.u32 	%r1270, %r1266;
	mov.u32 	%r1259, %r1266;
$L__BB1_4:
	mul.wide.u32 	%rd15, %r1259, 4;
	add.s64 	%rd16, %rd1, %rd15;
	ld.local.u32 	%r19, [%rd16+4];
	shl.b32 	%r20, %r1259, 5;
	mov.b32 	%r1265, 0;
$L__BB1_5:
	.pragma "nounroll";
	shr.u32 	%r691, %r19, %r1265;
	and.b32  	%r692, %r691, 1;
	setp.eq.b32 	%p3, %r692, 1;
	not.pred 	%p4, %p3;
	add.s32 	%r693, %r20, %r1265;
	mul.lo.s32 	%r694, %r693, 5;
	mul.wide.u32 	%rd17, %r694, 4;
	add.s64 	%rd6, %rd5, %rd17;
	@%p4 bra 	$L__BB1_7;
	ld.global.u32 	%r695, [%rd6];
	xor.b32  	%r1270, %r1270, %r695;
	ld.global.u32 	%r696, [%rd6+4];
	xor.b32  	%r1269, %r1269, %r696;
	ld.global.u32 	%r697, [%rd6+8];
	xor.b32  	%r1268, %r1268, %r697;
	ld.global.u32 	%r698, [%rd6+12];
	xor.b32  	%r1267, %r1267, %r698;
	ld.global.u32 	%r699, [%rd6+16];
	xor.b32  	%r1266, %r1266, %r699;
$L__BB1_7:
	and.b32  	%r701, %r691, 2;
	setp.eq.s32 	%p5, %r701, 0;
	@%p5 bra 	$L__BB1_9;
	ld.global.u32 	%r702, [%rd6+20];
	xor.b32  	%r1270, %r1270, %r702;
	ld.global.u32 	%r703, [%rd6+24];
	xor.b32  	%r1269, %r1269, %r703;
	ld.global.u32 	%r704, [%rd6+28];
	xor.b32  	%r1268, %r1268, %r704;
	ld.global.u32 	%r705, [%rd6+32];
	xor.b32  	%r1267, %r1267, %r705;
	ld.global.u32 	%r706, [%rd6+36];
	xor.b32  	%r1266, %r1266, %r706;
$L__BB1_9:
	and.b32  	%r708, %r691, 4;
	setp.eq.s32 	%p6, %r708, 0;
	@%p6 bra 	$L__BB1_11;
	ld.global.u32 	%r709, [%rd6+40];
	xor.b32  	%r1270, %r1270, %r709;
	ld.global.u32 	%r710, [%rd6+44];
	xor.b32  	%r1269, %r1269, %r710;
	ld.global.u32 	%r711, [%rd6+48];
	xor.b32  	%r1268, %r1268, %r711;
	ld.global.u32 	%r712, [%rd6+52];
	xor.b32  	%r1267, %r1267, %r712;
	ld.global.u32 	%r713, [%rd6+56];
	xor.b32  	%r1266, %r1266, %r713;
$L__BB1_11:
	and.b32  	%r715, %r691, 8;
	setp.eq.s32 	%p7, %r715, 0;
	@%p7 bra 	$L__BB1_13;
	ld.global.u32 	%r716, [%rd6+60];
	xor.b32  	%r1270, %r1270, %r716;
	ld.global.u32 	%r717, [%rd6+64];
	xor.b32  	%r1269, %r1269, %r717;
	ld.global.u32 	%r718, [%rd6+68];
	xor.b32  	%r1268, %r1268, %r718;
	ld.global.u32 	%r719, [%rd6+72];
	xor.b32  	%r1267, %r1267, %r719;
	ld.global.u32 	%r720, [%rd6+76];
	xor.b32  	%r1266, %r1266, %r720;
$L__BB1_13:
	and.b32  	%r722, %r691, 16;
	setp.eq.s32 	%p8, %r722, 0;
	@%p8 bra 	$L__BB1_15;
	ld.global.u32 	%r723, [%rd6+80];
	xor.b32  	%r1270, %r1270, %r723;
	ld.global.u32 	%r724, [%rd6+84];
	xor.b32  	%r1269, %r1269, %r724;
	ld.global.u32 	%r725, [%rd6+88];
	xor.b32  	%r1268, %r1268, %r725;
	ld.global.u32 	%r726, [%rd6+92];
	xor.b32  	%r1267, %r1267, %r726;
	ld.global.u32 	%r727, [%rd6+96];
	xor.b32  	%r1266, %r1266, %r727;
$L__BB1_15:
	and.b32  	%r729, %r691, 32;
	setp.eq.s32 	%p9, %r729, 0;
	@%p9 bra 	$L__BB1_17;
	ld.global.u32 	%r730, [%rd6+100];
	xor.b32  	%r1270, %r1270, %r730;
	ld.global.u32 	%r731, [%rd6+104];
	xor.b32  	%r1269, %r1269, %r731;
	ld.global.u32 	%r732, [%rd6+108];
	xor.b32  	%r1268, %r1268, %r732;
	ld.global.u32 	%r733, [%rd6+112];
	xor.b32  	%r1267, %r1267, %r733;
	ld.global.u32 	%r734, [%rd6+116];
	xor.b32  	%r1266, %r1266, %r734;
$L__BB1_17:
	and.b32  	%r736, %r691, 64;
	setp.eq.s32 	%p10, %r736, 0;
	@%p10 bra 	$L__BB1_19;
	ld.global.u32 	%r737, [%rd6+120];
	xor.b32  	%r1270, %r1270, %r737;
	ld.global.u32 	%r738, [%rd6+124];
	xor.b32  	%r1269, %r1269, %r738;
	ld.global.u32 	%r739, [%rd6+128];
	xor.b32  	%r1268, %r1268, %r739;
	ld.global.u32 	%r740, [%rd6+132];
	xor.b32  	%r1267, %r1267, %r740;
	ld.global.u32 	%r741, [%rd6+136];
	xor.b32  	%r1266, %r1266, %r741;
$L__BB1_19:
	and.b32  	%r743, %r691, 128;
	setp.eq.s32 	%p11, %r743, 0;
	@%p11 bra 	$L__BB1_21;
	ld.global.u32 	%r744, [%rd6+140];
	xor.b32  	%r1270, %r1270, %r744;
	ld.global.u32 	%r745, [%rd6+144];
	xor.b32  	%r1269, %r1269, %r745;
	ld.global.u32 	%r746, [%rd6+148];
	xor.b32  	%r1268, %r1268, %r746;
	ld.global.u32 	%r747, [%rd6+152];
	xor.b32  	%r1267, %r1267, %r747;
	ld.global.u32 	%r748, [%rd6+156];
	xor.b32  	%r1266, %r1266, %r748;
$L__BB1_21:
	and.b32  	%r750, %r691, 256;
	setp.eq.s32 	%p12, %r750, 0;
	@%p12 bra 	$L__BB1_23;
	ld.global.u32 	%r751, [%rd6+160];
	xor.b32  	%r1270, %r1270, %r751;
	ld.global.u32 	%r752, [%rd6+164];
	xor.b32  	%r1269, %r1269, %r752;
	ld.global.u32 	%r753, [%rd6+168];
	xor.b32  	%r1268, %r1268, %r753;
	ld.global.u32 	%r754, [%rd6+172];
	xor.b32  	%r1267, %r1267, %r754;
	ld.global.u32 	%r755, [%rd6+176];
	xor.b32  	%r1266, %r1266, %r755;
$L__BB1_23:
	and.b32  	%r757, %r691, 512;
	setp.eq.s32 	%p13, %r757, 0;
	@%p13 bra 	$L__BB1_25;
	ld.global.u32 	%r758, [%rd6+180];
	xor.b32  	%r1270, %r1270, %r758;
	ld.global.u32 	%r759, [%rd6+184];
	xor.b32  	%r1269, %r1269, %r759;
	ld.global.u32 	%r760, [%rd6+188];
	xor.b32  	%r1268, %r1268, %r760;
	ld.global.u32 	%r761, [%rd6+192];
	xor.b32  	%r1267, %r1267, %r761;
	ld.global.u32 	%r762, [%rd6+196];
	xor.b32  	%r1266, %r1266, %r762;
$L__BB1_25:
	and.b32  	%r764, %r691, 1024;
	setp.eq.s32 	%p14, %r764, 0;
	@%p14 bra 	$L__BB1_27;
	ld.global.u32 	%r765, [%rd6+200];
	xor.b32  	%r1270, %r1270, %r765;
	ld.global.u32 	%r766, [%rd6+204];
	xor.b32  	%r1269, %r1269, %r766;
	ld.global.u32 	%r767, [%rd6+208];
	xor.b32  	%r1268, %r1268, %r767;
	ld.global.u32 	%r768, [%rd6+212];
	xor.b32  	%r1267, %r1267, %r768;
	ld.global.u32 	%r769, [%rd6+216];
	xor.b32  	%r1266, %r1266, %r769;
$L__BB1_27:
	and.b32  	%r771, %r691, 2048;
	setp.eq.s32 	%p15, %r771, 0;
	@%p15 bra 	$L__BB1_29;
	ld.global.u32 	%r772, [%rd6+220];
	xor.b32  	%r1270, %r1270, %r772;
	ld.global.u32 	%r773, [%rd6+224];
	xor.b32  	%r1269, %r1269, %r773;
	ld.global.u32 	%r774, [%rd6+228];
	xor.b32  	%r1268, %r1268, %r774;
	ld.global.u32 	%r775, [%rd6+232];
	xor.b32  	%r1267, %r1267, %r775;
	ld.global.u32 	%r776, [%rd6+236];
	xor.b32  	%r1266, %r1266, %r776;
$L__BB1_29:
	and.b32  	%r778, %r691, 4096;
	setp.eq.s32 	%p16, %r778, 0;
	@%p16 bra 	$L__BB1_31;
	ld.global.u32 	%r779, [%rd6+240];
	xor.b32  	%r1270, %r1270, %r779;
	ld.global.u32 	%r780, [%rd6+244];
	xor.b32  	%r1269, %r1269, %r780;
	ld.global.u32 	%r781, [%rd6+248];
	xor.b32  	%r1268, %r1268, %r781;
	ld.global.u32 	%r782, [%rd6+252];
	xor.b32  	%r1267, %r1267, %r782;
	ld.global.u32 	%r783, [%rd6+256];
	xor.b32  	%r1266, %r1266, %r783;
$L__BB1_31:
	and.b32  	%r785, %r691, 8192;
	setp.eq.s32 	%p17, %r785, 0;
	@%p17 bra 	$L__BB1_33;
	ld.global.u32 	%r786, [%rd6+260];
	xor.b32  	%r1270, %r1270, %r786;
	ld.global.u32 	%r787, [%rd6+264];
	xor.b32  	%r1269, %r1269, %r787;
	ld.global.u32 	%r788, [%rd6+268];
	xor.b32  	%r1268, %r1268, %r788;
	ld.global.u32 	%r789, [%rd6+272];
	xor.b32  	%r1267, %r1267, %r789;
	ld.global.u32 	%r790, [%rd6+276];
	xor.b32  	%r1266, %r1266, %r790;
$L__BB1_33:
	and.b32  	%r792, %r691, 16384;
	setp.eq.s32 	%p18, %r792, 0;
	@%p18 bra 	$L__BB1_35;
	ld.global.u32 	%r793, [%rd6+280];
	xor.b32  	%r1270, %r1270, %r793;
	ld.global.u32 	%r794, [%rd6+284];
	xor.b32  	%r1269, %r1269, %r794;
	ld.global.u32 	%r795, [%rd6+288];
	xor.b32  	%r1268, %r1268, %r795;
	ld.global.u32 	%r796, [%rd6+292];
	xor.b32  	%r1267, %r1267, %r796;
	ld.global.u32 	%r797, [%rd6+296];
	xor.b32  	%r1266, %r1266, %r797;
$L__BB1_35:
	and.b32  	%r799, %r691, 32768;
	setp.eq.s32 	%p19, %r799, 0;
	@%p19 bra 	$L__BB1_37;
	ld.global.u32 	%r800, [%rd6+300];
	xor.b32  	%r1270, %r1270, %r800;
	ld.global.u32 	%r801, [%rd6+304];
	xor.b32  	%r1269, %r1269, %r801;
	ld.global.u32 	%r802, [%rd6+308];
	xor.b32  	%r1268, %r1268, %r802;
	ld.global.u32 	%r803, [%rd6+312];
	xor.b32  	%r1267, %r1267, %r803;
	ld.global.u32 	%r804, [%rd6+316];
	xor.b32  	%r1266, %r1266, %r804;
$L__BB1_37:
	add.s32 	%r1265, %r1265, 16;
	setp.ne.s32 	%p20, %r1265, 32;
	@%p20 bra 	$L__BB1_5;
	mad.lo.s32 	%r805, %r1259, -31, %r20;
	add.s32 	%r1259, %r805, 1;
	setp.ne.s32 	%p21, %r1259, 5;
	@%p21 bra 	$L__BB1_4;
	st.local.u32 	[%rd1+4], %r1270;
	st.local.v2.u32 	[%rd1+8], {%r1269, %r1268};
	st.local.v2.u32 	[%rd1+16], {%r1267, %r1266};
	setp.eq.s64 	%p22, %rd4, 1;
	@%p22 bra 	$L__BB1_114;
	mov.b32 	%r1266, 0;
	mov.u32 	%r1267, %r1266;
	mov.u32 	%r1268, %r1266;
	mov.u32 	%r1269, %r1266;
	mov.u32 	%r1270, %r1266;
	mov.u32 	%r1351, %r1266;
$L__BB1_41:
	mul.wide.u32 	%rd18, %r1351, 4;
	add.s64 	%rd19, %rd1, %rd18;
	ld.local.u32 	%r195, [%rd19+4];
	shl.b32 	%r196, %r1351, 5;
	mov.b32 	%r1357, 0;
$L__BB1_42:
	.pragma "nounroll";
	shr.u32 	%r808, %r195, %r1357;
	and.b32  	%r809, %r808, 1;
	setp.eq.b32 	%p23, %r809, 1;
	not.pred 	%p24, %p23;
	add.s32 	%r810, %r196, %r1357;
	mul.lo.s32 	%r811, %r810, 5;
	mul.wide.u32 	%rd20, %r811, 4;
	add.s64 	%rd7, %rd5, %rd20;
	@%p24 bra 	$L__BB1_44;
	ld.global.u32 	%r812, [%rd7];
	xor.b32  	%r1270, %r1270, %r812;
	ld.global.u32 	%r813, [%rd7+4];
	xor.b32  	%r1269, %r1269, %r813;
	ld.global.u32 	%r814, [%rd7+8];
	xor.b32  	%r1268, %r1268, %r814;
	ld.global.u32 	%r815, [%rd7+12];
	xor.b32  	%r1267, %r1267, %r815;
	ld.global.u32 	%r816, [%rd7+16];
	xor.b32  	%r1266, %r1266, %r816;
$L__BB1_44:
	and.b32  	%r818, %r808, 2;
	setp.eq.s32 	%p25, %r818, 0;
	@%p25 bra 	$L__BB1_46;
	ld.global.u32 	%r819, [%rd7+20];
	xor.b32  	%r1270, %r1270, %r819;
	ld.global.u32 	%r820, [%rd7+24];
	xor.b32  	%r1269, %r1269, %r820;
	ld.global.u32 	%r821, [%rd7+28];
	xor.b32  	%r1268, %r1268, %r821;
	ld.global.u32 	%r822, [%rd7+32];
	xor.b32  	%r1267, %r1267, %r822;
	ld.global.u32 	%r823, [%rd7+36];
	xor.b32  	%r1266, %r1266, %r823;
$L__BB1_46:
	and.b32  	%r825, %r808, 4;
	setp.eq.s32 	%p26, %r825, 0;
	@%p26 bra 	$L__BB1_48;
	ld.global.u32 	%r826, [%rd7+40];
	xor.b32  	%r1270, %r1270, %r826;
	ld.global.u32 	%r827, [%rd7+44];
	xor.b32  	%r1269, %r1269, %r827;
	ld.global.u32 	%r828, [%rd7+48];
	xor.b32  	%r1268, %r1268, %r828;
	ld.global.u32 	%r829, [%rd7+52];
	xor.b32  	%r1267, %r1267, %r829;
	ld.global.u32 	%r830, [%rd7+56];
	xor.b32  	%r1266, %r1266, %r830;
$L__BB1_48:
	and.b32  	%r832, %r808, 8;
	setp.eq.s32 	%p27, %r832, 0;
	@%p27 bra 	$L__BB1_50;
	ld.global.u32 	%r833, [%rd7+60];
	xor.b32  	%r1270, %r1270, %r833;
	ld.global.u32 	%r834, [%rd7+64];
	xor.b32  	%r1269, %r1269, %r834;
	ld.global.u32 	%r835, [%rd7+68];
	xor.b32  	%r1268, %r1268, %r835;
	ld.global.u32 	%r836, [%rd7+72];
	xor.b32  	%r1267, %r1267, %r836;
	ld.global.u32 	%r837, [%rd7+76];
	xor.b32  	%r1266, %r1266, %r837;
$L__BB1_50:
	and.b32  	%r839, %r808, 16;
	setp.eq.s32 	%p28, %r839, 0;
	@%p28 bra 	$L__BB1_52;
	ld.global.u32 	%r840, [%rd7+80];
	xor.b32  	%r1270, %r1270, %r840;
	ld.global.u32 	%r841, [%rd7+84];
	xor.b32  	%r1269, %r1269, %r841;
	ld.global.u32 	%r842, [%rd7+88];
	xor.b32  	%r1268, %r1268, %r842;
	ld.global.u32 	%r843, [%rd7+92];
	xor.b32  	%r1267, %r1267, %r843;
	ld.global.u32 	%r844, [%rd7+96];
	xor.b32  	%r1266, %r1266, %r844;
$L__BB1_52:
	and.b32  	%r846, %r808, 32;
	setp.eq.s32 	%p29, %r846, 0;
	@%p29 bra 	$L__BB1_54;
	ld.global.u32 	%r847, [%rd7+100];
	xor.b32  	%r1270, %r1270, %r847;
	ld.global.u32 	%r848, [%rd7+104];
	xor.b32  	%r1269, %r1269, %r848;
	ld.global.u32 	%r849, [%rd7+108];
	xor.b32  	%r1268, %r1268, %r849;
	ld.global.u32 	%r850, [%rd7+112];
	xor.b32  	%r1267, %r1267, %r850;
	ld.global.u32 	%r851, [%rd7+116];
	xor.b32  	%r1266, %r1266, %r851;
$L__BB1_54:
	and.b32  	%r853, %r808, 64;
	setp.eq.s32 	%p30, %r853, 0;
	@%p30 bra 	$L__BB1_56;
	ld.global.u32 	%r854, [%rd7+120];
	xor.b32  	%r1270, %r1270, %r854;
	ld.global.u32 	%r855, [%rd7+124];
	xor.b32  	%r1269, %r1269, %r855;
	ld.global.u32 	%r856, [%rd7+128];
	xor.b32  	%r1268, %r1268, %r856;
	ld.global.u32 	%r857, [%rd7+132];
	xor.b32  	%r1267, %r1267, %r857;
	ld.global.u32 	%r858, [%rd7+136];
	xor.b32  	%r1266, %r1266, %r858;
$L__BB1_56:
	and.b32  	%r860, %r808, 128;
	setp.eq.s32 	%p31, %r860, 0;
	@%p31 bra 	$L__BB1_58;
	ld.global.u32 	%r861, [%rd7+140];
	xor.b32  	%r1270, %r1270, %r861;
	ld.global.u32 	%r862, [%rd7+144];
	xor.b32  	%r1269, %r1269, %r862;
	ld.global.u32 	%r863, [%rd7+148];
	xor.b32  	%r1268, %r1268, %r863;
	ld.global.u32 	%r864, [%rd7+152];
	xor.b32  	%r1267, %r1267, %r864;
	ld.global.u32 	%r865, [%rd7+156];
	xor.b32  	%r1266, %r1266, %r865;
$L__BB1_58:
	and.b32  	%r867, %r808, 256;
	setp.eq.s32 	%p32, %r867, 0;
	@%p32 bra 	$L__BB1_60;
	ld.global.u32 	%r868, [%rd7+160];
	xor.b32  	%r1270, %r1270, %r868;
	ld.global.u32 	%r869, [%rd7+164];
	xor.b32  	%r1269, %r1269, %r869;
	ld.global.u32 	%r870, [%rd7+168];
	xor.b32  	%r1268, %r1268, %r870;
	ld.global.u32 	%r871, [%rd7+172];
	xor.b32  	%r1267, %r1267, %r871;
	ld.global.u32 	%r872, [%rd7+176];
	xor.b32  	%r1266, %r1266, %r872;
$L__BB1_60:
	and.b32  	%r874, %r808, 512;
	setp.eq.s32 	%p33, %r874, 0;
	@%p33 bra 	$L__BB1_62;
	ld.global.u32 	%r875, [%rd7+180];
	xor.b32  	%r1270, %r1270, %r875;
	ld.global.u32 	%r876, [%rd7+184];
	xor.b32  	%r1269, %r1269, %r876;
	ld.global.u32 	%r877, [%rd7+188];
	xor.b32  	%r1268, %r1268, %r877;
	ld.global.u32 	%r878, [%rd7+192];
	xor.b32  	%r1267, %r1267, %r878;
	ld.global.u32 	%r879, [%rd7+196];
	xor.b32  	%r1266, %r1266, %r879;
$L__BB1_62:
	and.b32  	%r881, %r808, 1024;
	setp.eq.s32 	%p34, %r881, 0;
	@%p34 bra 	$L__BB1_64;
	ld.global.u32 	%r882, [%rd7+200];
	xor.b32  	%r1270, %r1270, %r882;
	ld.global.u32 	%r883, [%rd7+204];
	xor.b32  	%r1269, %r1269, %r883;
	ld.global.u32 	%r884, [%rd7+208];
	xor.b32  	%r1268, %r1268, %r884;
	ld.global.u32 	%r885, [%rd7+212];
	xor.b32  	%r1267, %r1267, %r885;
	ld.global.u32 	%r886, [%rd7+216];
	xor.b32  	%r1266, %r1266, %r886;
$L__BB1_64:
	and.b32  	%r888, %r808, 2048;
	setp.eq.s32 	%p35, %r888, 0;
	@%p35 bra 	$L__BB1_66;
	ld.global.u32 	%r889, [%rd7+220];
	xor.b32  	%r1270, %r1270, %r889;
	ld.global.u32 	%r890, [%rd7+224];
	xor.b32  	%r1269, %r1269, %r890;
	ld.global.u32 	%r891, [%rd7+228];
	xor.b32  	%r1268, %r1268, %r891;
	ld.global.u32 	%r892, [%rd7+232];
	xor.b32  	%r1267, %r1267, %r892;
	ld.global.u32 	%r893, [%rd7+236];
	xor.b32  	%r1266, %r1266, %r893;
$L__BB1_66:
	and.b32  	%r895, %r808, 4096;
	setp.eq.s32 	%p36, %r895, 0;
	@%p36 bra 	$L__BB1_68;
	ld.global.u32 	%r896, [%rd7+240];
	xor.b32  	%r1270, %r1270, %r896;
	ld.global.u32 	%r897, [%rd7+244];
	xor.b32  	%r1269, %r1269, %r897;
	ld.global.u32 	%r898, [%rd7+248];
	xor.b32  	%r1268, %r1268, %r898;
	ld.global.u32 	%r899, [%rd7+252];
	xor.b32  	%r1267, %r1267, %r899;
	ld.global.u32 	%r900, [%rd7+256];
	xor.b32  	%r1266, %r1266, %r900;
$L__BB1_68:
	and.b32  	%r902, %r808, 8192;
	setp.eq.s32 	%p37, %r902, 0;
	@%p37 bra 	$L__BB1_70;
	ld.global.u32 	%r903, [%rd7+260];
	xor.b32  	%r1270, %r1270, %r903;
	ld.global.u32 	%r904, [%rd7+264];
	xor.b32  	%r1269, %r1269, %r904;
	ld.global.u32 	%r905, [%rd7+268];
	xor.b32  	%r1268, %r1268, %r905;
	ld.global.u32 	%r906, [%rd7+272];
	xor.b32  	%r1267, %r1267, %r906;
	ld.global.u32 	%r907, [%rd7+276];
	xor.b32  	%r1266, %r1266, %r907;
$L__BB1_70:
	and.b32  	%r909, %r808, 16384;
	setp.eq.s32 	%p38, %r909, 0;
	@%p38 bra 	$L__BB1_72;
	ld.global.u32 	%r910, [%rd7+280];
	xor.b32  	%r1270, %r1270, %r910;
	ld.global.u32 	%r911, [%rd7+284];
	xor.b32  	%r1269, %r1269, %r911;
	ld.global.u32 	%r912, [%rd7+288];
	xor.b32  	%r1268, %r1268, %r912;
	ld.global.u32 	%r913, [%rd7+292];
	xor.b32  	%r1267, %r1267, %r913;
	ld.global.u32 	%r914, [%rd7+296];
	xor.b32  	%r1266, %r1266, %r914;
$L__BB1_72:
	and.b32  	%r916, %r808, 32768;
	setp.eq.s32 	%p39, %r916, 0;
	@%p39 bra 	$L__BB1_74;
	ld.global.u32 	%r917, [%rd7+300];
	xor.b32  	%r1270, %r1270, %r917;
	ld.global.u32 	%r918, [%rd7+304];
	xor.b32  	%r1269, %r1269, %r918;
	ld.global.u32 	%r919, [%rd7+308];
	xor.b32  	%r1268, %r1268, %r919;
	ld.global.u32 	%r920, [%rd7+312];
	xor.b32  	%r1267, %r1267, %r920;
	ld.global.u32 	%r921, [%rd7+316];
	xor.b32  	%r1266, %r1266, %r921;
$L__BB1_74:
	add.s32 	%r1357, %r1357, 16;
	setp.ne.s32 	%p40, %r1357, 32;
	@%p40 bra 	$L__BB1_42;
	mad.lo.s32 	%r922, %r1351, -31, %r196;
	add.s32 	%r1351, %r922, 1;
	setp.ne.s32 	%p41, %r1351, 5;
	@%p41 bra 	$L__BB1_41;
	st.local.u32 	[%rd1+4], %r1270;
	st.local.v2.u32 	[%rd1+8], {%r1269, %r1268};
	st.local.v2.u32 	[%rd1+16], {%r1267, %r1266};
	setp.ne.s64 	%p42, %rd4, 3;
	@%p42 bra 	$L__BB1_114;
	mov.b32 	%r1266, 0;
	mov.u32 	%r1267, %r1266;
	mov.u32 	%r1268, %r1266;
	mov.u32 	%r1269, %r1266;
	mov.u32 	%r1270, %r1266;
	mov.u32 	%r1443, %r1266;
$L__BB1_78:
	mul.wide.u32 	%rd21, %r1443, 4;
	add.s64 	%rd22, %rd1, %rd21;
	ld.local.u32 	%r371, [%rd22+4];
	shl.b32 	%r372, %r1443, 5;
	mov.b32 	%r1449, 0;
$L__BB1_79:
	.pragma "nounroll";
	shr.u32 	%r925, %r371, %r1449;
	and.b32  	%r926, %r925, 1;
	setp.eq.b32 	%p43, %r926, 1;
	not.pred 	%p44, %p43;
	add.s32 	%r927, %r372, %r1449;
	mul.lo.s32 	%r928, %r927, 5;
	mul.wide.u32 	%rd23, %r928, 4;
	add.s64 	%rd8, %rd5, %rd23;
	@%p44 bra 	$L__BB1_81;
	ld.global.u32 	%r929, [%rd8];
	xor.b32  	%r1270, %r1270, %r929;
	ld.global.u32 	%r930, [%rd8+4];
	xor.b32  	%r1269, %r1269, %r930;
	ld.global.u32 	%r931, [%rd8+8];
	xor.b32  	%r1268, %r1268, %r931;
	ld.global.u32 	%r932, [%rd8+12];
	xor.b32  	%r1267, %r1267, %r932;
	ld.global.u32 	%r933, [%rd8+16];
	xor.b32  	%r1266, %r1266, %r933;
$L__BB1_81:
	and.b32  	%r935, %r925, 2;
	setp.eq.s32 	%p45, %r935, 0;
	@%p45 bra 	$L__BB1_83;
	ld.global.u32 	%r936, [%rd8+20];
	xor.b32  	%r1270, %r1270, %r936;
	ld.global.u32 	%r937, [%rd8+24];
	xor.b32  	%r1269, %r1269, %r937;
	ld.global.u32 	%r938, [%rd8+28];
	xor.b32  	%r1268, %r1268, %r938;
	ld.global.u32 	%r939, [%rd8+32];
	xor.b32  	%r1267, %r1267, %r939;
	ld.global.u32 	%r940, [%rd8+36];
	xor.b32  	%r1266, %r1266, %r940;
$L__BB1_83:
	and.b32  	%r942, %r925, 4;
	setp.eq.s32 	%p46, %r942, 0;
	@%p46 bra 	$L__BB1_85;
	ld.global.u32 	%r943, [%rd8+40];
	xor.b32  	%r1270, %r1270, %r943;
	ld.global.u32 	%r944, [%rd8+44];
	xor.b32  	%r1269, %r1269, %r944;
	ld.global.u32 	%r945, [%rd8+48];
	xor.b32  	%r1268, %r1268, %r945;
	ld.global.u32 	%r946, [%rd8+52];
	xor.b32  	%r1267, %r1267, %r946;
	ld.global.u32 	%r947, [%rd8+56];
	xor.b32  	%r1266, %r1266, %r947;
$L__BB1_85:
	and.b32  	%r949, %r925, 8;
	setp.eq.s32 	%p47, %r949, 0;
	@%p47 bra 	$L__BB1_87;
	ld.global.u32 	%r950, [%rd8+60];
	xor.b32  	%r1270, %r1270, %r950;
	ld.global.u32 	%r951, [%rd8+64];
	xor.b32  	%r1269, %r1269, %r951;
	ld.global.u32 	%r952, [%rd8+68];
	xor.b32  	%r1268, %r1268, %r952;
	ld.global.u32 	%r953, [%rd8+72];
	xor.b32  	%r1267, %r1267, %r953;
	ld.global.u32 	%r954, [%rd8+76];
	xor.b32  	%r1266, %r1266, %r954;
$L__BB1_87:
	and.b32  	%r956, %r925, 16;
	setp.eq.s32 	%p48, %r956, 0;
	@%p48 bra 	$L__BB1_89;
	ld.global.u32 	%r957, [%rd8+80];
	xor.b32  	%r1270, %r1270, %r957;
	ld.global.u32 	%r958, [%rd8+84];
	xor.b32  	%r1269, %r1269, %r958;
	ld.global.u32 	%r959, [%rd8+88];
	xor.b32  	%r1268, %r1268, %r959;
	ld.global.u32 	%r960, [%rd8+92];
	xor.b32  	%r1267, %r1267, %r960;
	ld.global.u32 	%r961, [%rd8+96];
	xor.b32  	%r1266, %r1266, %r961;
$L__BB1_89:
	and.b32  	%r963, %r925, 32;
	setp.eq.s32 	%p49, %r963, 0;
	@%p49 bra 	$L__BB1_91;
	ld.global.u32 	%r964, [%rd8+100];
	xor.b32  	%r1270, %r1270, %r964;
	ld.global.u32 	%r965, [%rd8+104];
	xor.b32  	%r1269, %r1269, %r965;
	ld.global.u32 	%r966, [%rd8+108];
	xor.b32  	%r1268, %r1268, %r966;
	ld.global.u32 	%r967, [%rd8+112];
	xor.b32  	%r1267, %r1267, %r967;
	ld.global.u32 	%r968, [%rd8+116];
	xor.b32  	%r1266, %r1266, %r968;
$L__BB1_91:
	and.b32  	%r970, %r925, 64;
	setp.eq.s32 	%p50, %r970, 0;
	@%p50 bra 	$L__BB1_93;
	ld.global.u32 	%r971, [%rd8+120];
	xor.b32  	%r1270, %r1270, %r971;
	ld.global.u32 	%r972, [%rd8+124];
	xor.b32  	%r1269, %r1269, %r972;
	ld.global.u32 	%r973, [%rd8+128];
	xor.b32  	%r1268, %r1268, %r973;
	ld.global.u32 	%r974, [%rd8+132];
	xor.b32  	%r1267, %r1267, %r974;
	ld.global.u32 	%r975, [%rd8+136];
	xor.b32  	%r1266, %r1266, %r975;
$L__BB1_93:
	and.b32  	%r977, %r925, 128;
	setp.eq.s32 	%p51, %r977, 0;
	@%p51 bra 	$L__BB1_95;
	ld.global.u32 	%r978, [%rd8+140];
	xor.b32  	%r1270, %r1270, %r978;
	ld.global.u32 	%r979, [%rd8+144];
	xor.b32  	%r1269, %r1269, %r979;
	ld.global.u32 	%r980, [%rd8+148];
	xor.b32  	%r1268, %r1268, %r980;
	ld.global.u32 	%r981, [%rd8+152];
	xor.b32  	%r1267, %r1267, %r981;
	ld.global.u32 	%r982, [%rd8+156];
	xor.b32  	%r1266, %r1266, %r982;
$L__BB1_95:
	and.b32  	%r984, %r925, 256;
	setp.eq.s32 	%p52, %r984, 0;
	@%p52 bra 	$L__BB1_97;
	ld.global.u32 	%r985, [%rd8+160];
	xor.b32  	%r1270, %r1270, %r985;
	ld.global.u32 	%r986, [%rd8+164];
	xor.b32  	%r1269, %r1269, %r986;
	ld.global.u32 	%r987, [%rd8+168];
	xor.b32  	%r1268, %r1268, %r987;
	ld.global.u32 	%r988, [%rd8+172];
	xor.b32  	%r1267, %r1267, %r988;
	ld.global.u32 	%r989, [%rd8+176];
	xor.b32  	%r1266, %r1266, %r989;
$L__BB1_97:
	and.b32  	%r991, %r925, 512;
	setp.eq.s32 	%p53, %r991, 0;
	@%p53 bra 	$L__BB1_99;
	ld.global.u32 	%r992, [%rd8+180];
	xor.b32  	%r1270, %r1270, %r992;
	ld.global.u32 	%r993, [%rd8+184];
	xor.b32  	%r1269, %r1269, %r993;
	ld.global.u32 	%r994, [%rd8+188];
	xor.b32  	%r1268, %r1268, %r994;
	ld.global.u32 	%r995, [%rd8+192];
	xor.b32  	%r1267, %r1267, %r995;
	ld.global.u32 	%r996, [%rd8+196];
	xor.b32  	%r1266, %r1266, %r996;
$L__BB1_99:
	and.b32  	%r998, %r925, 1024;
	setp.eq.s32 	%p54, %r998, 0;
	@%p54 bra 	$L__BB1_101;
	ld.global.u32 	%r999, [%rd8+200];
	xor.b32  	%r1270, %r1270, %r999;
	ld.global.u32 	%r1000, [%rd8+204];
	xor.b32  	%r1269, %r1269, %r1000;
	ld.global.u32 	%r1001, [%rd8+208];
	xor.b32  	%r1268, %r1268, %r1001;
	ld.global.u32 	%r1002, [%rd8+212];
	xor.b32  	%r1267, %r1267, %r1002;
	ld.global.u32 	%r1003, [%rd8+216];
	xor.b32  	%r1266, %r1266, %r1003;
$L__BB1_101:
	and.b32  	%r1005, %r925, 2048;
	setp.eq.s32 	%p55, %r1005, 0;
	@%p55 bra 	$L__BB1_103;
	ld.global.u32 	%r1006, [%rd8+220];
	xor.b32  	%r1270, %r1270, %r1006;
	ld.global.u32 	%r1007, [%rd8+224];
	xor.b32  	%r1269, %r1269, %r1007;
	ld.global.u32 	%r1008, [%rd8+228];
	xor.b32  	%r1268, %r1268, %r1008;
	ld.global.u32 	%r1009, [%rd8+232];
	xor.b32  	%r1267, %r1267, %r1009;
	ld.global.u32 	%r1010, [%rd8+236];
	xor.b32  	%r1266, %r1266, %r1010;
$L__BB1_103:
	and.b32  	%r1012, %r925, 4096;
	setp.eq.s32 	%p56, %r1012, 0;
	@%p56 bra 	$L__BB1_105;
	ld.global.u32 	%r1013, [%rd8+240];
	xor.b32  	%r1270, %r1270, %r1013;
	ld.global.u32 	%r1014, [%rd8+244];
	xor.b32  	%r1269, %r1269, %r1014;
	ld.global.u32 	%r1015, [%rd8+248];
	xor.b32  	%r1268, %r1268, %r1015;
	ld.global.u32 	%r1016, [%rd8+252];
	xor.b32  	%r1267, %r1267, %r1016;
	ld.global.u32 	%r1017, [%rd8+256];
	xor.b32  	%r1266, %r1266, %r1017;
$L__BB1_105:
	and.b32  	%r1019, %r925, 8192;
	setp.eq.s32 	%p57, %r1019, 0;
	@%p57 bra 	$L__BB1_107;
	ld.global.u32 	%r1020, [%rd8+260];
	xor.b32  	%r1270, %r1270, %r1020;
	ld.global.u32 	%r1021, [%rd8+264];
	xor.b32  	%r1269, %r1269, %r1021;
	ld.global.u32 	%r1022, [%rd8+268];
	xor.b32  	%r1268, %r1268, %r1022;
	ld.global.u32 	%r1023, [%rd8+272];
	xor.b32  	%r1267, %r1267, %r1023;
	ld.global.u32 	%r1024, [%rd8+276];
	xor.b32  	%r1266, %r1266, %r1024;
$L__BB1_107:
	and.b32  	%r1026, %r925, 16384;
	setp.eq.s32 	%p58, %r1026, 0;
	@%p58 bra 	$L__BB1_109;
	ld.global.u32 	%r1027, [%rd8+280];
	xor.b32  	%r1270, %r1270, %r1027;
	ld.global.u32 	%r1028, [%rd8+284];
	xor.b32  	%r1269, %r1269, %r1028;
	ld.global.u32 	%r1029, [%rd8+288];
	xor.b32  	%r1268, %r1268, %r1029;
	ld.global.u32 	%r1030, [%rd8+292];
	xor.b32  	%r1267, %r1267, %r1030;
	ld.global.u32 	%r1031, [%rd8+296];
	xor.b32  	%r1266, %r1266, %r1031;
$L__BB1_109:
	and.b32  	%r1033, %r925, 32768;
	setp.eq.s32 	%p59, %r1033, 0;
	@%p59 bra 	$L__BB1_111;
	ld.global.u32 	%r1034, [%rd8+300];
	xor.b32  	%r1270, %r1270, %r1034;
	ld.global.u32 	%r1035, [%rd8+304];
	xor.b32  	%r1269, %r1269, %r1035;
	ld.global.u32 	%r1036, [%rd8+308];
	xor.b32  	%r1268, %r1268, %r1036;
	ld.global.u32 	%r1037, [%rd8+312];
	xor.b32  	%r1267, %r1267, %r1037;
	ld.global.u32 	%r1038, [%rd8+316];
	xor.b32  	%r1266, %r1266, %r1038;
$L__BB1_111:
	add.s32 	%r1449, %r1449, 16;
	setp.ne.s32 	%p60, %r1449, 32;
	@%p60 bra 	$L__BB1_79;
	mad.lo.s32 	%r1039, %r1443, -31, %r372;
	add.s32 	%r1443, %r1039, 1;
	setp.ne.s32 	%p61, %r1443, 5;
	@%p61 bra 	$L__BB1_78;
	st.local.u32 	[%rd1+4], %r1270;
	st.local.v2.u32 	[%rd1+8], {%r1269, %r1268};
	st.local.v2.u32 	[%rd1+16], {%r1267, %r1266};
$L__BB1_114:
	shr.u64 	%rd39, %rd3, 2;
	add.s32 	%r1253, %r1253, 1;
	setp.gt.u64 	%p62, %rd3, 3;
	@%p62 bra 	$L__BB1_2;
$L__BB1_115:
	ld.param.u32 	%r1246, [_Z26heston_almost_exact_kernelPfmffffi_param_6];
	ld.param.f32 	%f385, [_Z26heston_almost_exact_kernelPfmffffi_param_5];
	cvt.rn.f32.s32 	%f66, %r1246;
	rcp.rn.f32 	%f1, %f66;
	neg.f32 	%f67, %f61;
	mul.f32 	%f68, %f1, %f67;
	fma.rn.f32 	%f69, %f68, 0f3BBB989D, 0f3F000000;
	cvt.sat.f32.f32 	%f70, %f69;
	mov.f32 	%f71, 0f4B400001;
	mov.f32 	%f72, 0f437C0000;
	fma.rm.f32 	%f73, %f70, %f72, %f71;
	add.f32 	%f74, %f73, 0fCB40007F;
	neg.f32 	%f75, %f74;
	fma.rn.f32 	%f76, %f68, 0f3FB8AA3B, %f75;
	fma.rn.f32 	%f77, %f68, 0f32A57060, %f76;
	mov.b32 	%r1040, %f73;
	shl.b32 	%r1041, %r1040, 23;
	mov.b32 	%f78, %r1041;
	ex2.approx.ftz.f32 	%f79, %f77;
	mul.f32 	%f2, %f79, %f78;
	mul.f32 	%f3, %f63, %f63;
	mov.f32 	%f80, 0f3F800000;
	sub.f32 	%f81, %f80, %f2;
	mul.f32 	%f4, %f3, %f81;
	div.rn.f32 	%f5, %f385, %f63;
	mul.f32 	%f82, %f385, %f385;
	sub.f32 	%f6, %f80, %f82;
	setp.lt.s32 	%p63, %r1246, 1;
	mov.f32 	%f403, 0f00000000;
	@%p63 bra 	$L__BB1_166;
	ld.param.f32 	%f386, [_Z26heston_almost_exact_kernelPfmffffi_param_5];
	add.f32 	%f85, %f61, %f61;
	mul.f32 	%f7, %f85, %f2;
	mov.b32 	%r1043, 1127219200;
	mov.b32 	%r1044, -2147483648;
	mov.b64 	%fd1, {%r1044, %r1043};
	mul.f32 	%f86, %f85, %f62;
	div.rn.f32 	%f87, %f86, %f3;
	mul.f32 	%f8, %f87, 0f3F000000;
	sqrt.rn.f32 	%f9, %f6;
	mul.f32 	%f88, %f61, %f386;
	div.rn.f32 	%f89, %f88, %f63;
	add.f32 	%f90, %f89, 0fBF000000;
	mul.f32 	%f91, %f90, %f1;
	sub.f32 	%f10, %f91, %f5;
	neg.f32 	%f92, %f386;
	div.rn.f32 	%f93, %f92, %f63;
	mul.f32 	%f94, %f61, %f93;
	mul.f32 	%f95, %f62, %f94;
	mul.f32 	%f11, %f95, %f1;
	div.rn.f32 	%f12, %f4, %f85;
	mov.f32 	%f389, 0f3DCCCCCD;
	mov.f64 	%fd174, 0d0000000000000000;
	mov.b32 	%r1604, 0;
	mov.f32 	%f397, 0f00000000;
	mov.u64 	%rd25, __cr_lgamma_table;
	mov.u32 	%r1577, %r1604;
	mov.u32 	%r1548, %r1604;
	mov.f32 	%f403, %f397;
$L__BB1_117:
	mul.f32 	%f96, %f7, %f389;
	div.rn.f32 	%f16, %f96, %f4;
	setp.geu.f32 	%p64, %f16, 0f42800000;
	@%p64 bra 	$L__BB1_120;
	fma.rn.f32 	%f143, %f16, 0f3BBB989D, 0f3F000000;
	cvt.sat.f32.f32 	%f144, %f143;
	mov.f32 	%f145, 0f4B400001;
	mov.f32 	%f146, 0f437C0000;
	fma.rm.f32 	%f147, %f144, %f146, %f145;
	add.f32 	%f148, %f147, 0fCB40007F;
	neg.f32 	%f149, %f148;
	fma.rn.f32 	%f150, %f16, 0f3FB8AA3B, %f149;
	fma.rn.f32 	%f151, %f16, 0f32A57060, %f150;
	mov.b32 	%r1138, %f147;
	shl.b32 	%r1139, %r1138, 23;
	mov.b32 	%f152, %r1139;
	ex2.approx.ftz.f32 	%f153, %f151;
	mul.f32 	%f391, %f153, %f152;
	mov.b32 	%r1555, 0;
	mov.u32 	%r1579, %r1266;
	mov.u32 	%r1554, %r1270;
$L__BB1_119:
	mov.u32 	%r1584, %r1555;
	mov.u32 	%r1270, %r1269;
	mov.u32 	%r1269, %r1268;
	mov.u32 	%r1268, %r1267;
	mov.u32 	%r1267, %r1579;
	add.s32 	%r1555, %r1584, 1;
	shr.u32 	%r1140, %r1554, 2;
	xor.b32  	%r1141, %r1140, %r1554;
	shl.b32 	%r1142, %r1267, 4;
	shl.b32 	%r1143, %r1141, 1;
	xor.b32  	%r1144, %r1143, %r1142;
	xor.b32  	%r1145, %r1144, %r1141;
	xor.b32  	%r1579, %r1145, %r1267;
	add.s32 	%r1612, %r1612, 362437;
	add.s32 	%r1146, %r1579, %r1612;
	cvt.rn.f32.u32 	%f154, %r1146;
	fma.rn.f32 	%f155, %f154, 0f2F800000, 0f2F000000;
	mul.f32 	%f391, %f391, %f155;
	setp.gt.f32 	%p83, %f391, 0f3F800000;
	mov.u32 	%r1554, %r1270;
	@%p83 bra 	$L__BB1_119;
	bra.uni 	$L__BB1_146;
$L__BB1_120:
	setp.leu.f32 	%p65, %f16, 0f457A0000;
	@%p65 bra 	$L__BB1_133;
	setp.eq.s32 	%p74, %r1577, 1;
	mov.b32 	%r1577, 0;
	mov.u32 	%r1579, %r1266;
	mov.f64 	%fd169, %fd174;
	@%p74 bra 	$L__BB1_132;
	shr.u32 	%r1077, %r1270, 2;
	xor.b32  	%r1078, %r1077, %r1270;
	shl.b32 	%r1079, %r1266, 4;
	shl.b32 	%r1080, %r1078, 1;
	xor.b32  	%r1081, %r1080, %r1079;
	xor.b32  	%r1082, %r1081, %r1078;
	xor.b32  	%r571, %r1082, %r1266;
	add.s32 	%r1083, %r1612, %r571;
	add.s32 	%r1084, %r1083, 362437;
	shr.u32 	%r1085, %r1269, 2;
	xor.b32  	%r1086, %r1085, %r1269;
	shl.b32 	%r1087, %r571, 4;
	shl.b32 	%r1088, %r1086, 1;
	xor.b32  	%r1089, %r1088, %r1087;
	xor.b32  	%r1090, %r1089, %r1086;
	xor.b32  	%r572, %r1090, %r571;
	add.s32 	%r1091, %r1612, %r572;
	add.s32 	%r1092, %r1091, 724874;
	shr.u32 	%r1093, %r1268, 2;
	xor.b32  	%r1094, %r1093, %r1268;
	shl.b32 	%r1095, %r572, 4;
	shl.b32 	%r1096, %r1094, 1;
	xor.b32  	%r1097, %r1096, %r1095;
	xor.b32  	%r1098, %r1097, %r1094;
	xor.b32  	%r573, %r1098, %r572;
	add.s32 	%r1099, %r1612, %r573;
	add.s32 	%r1100, %r1099, 1087311;
	shr.u32 	%r1101, %r1267, 2;
	xor.b32  	%r1102, %r1101, %r1267;
	shl.b32 	%r1103, %r573, 4;
	shl.b32 	%r1104, %r1102, 1;
	xor.b32  	%r1105, %r1104, %r1103;
	xor.b32  	%r1106, %r1105, %r1102;
	xor.b32  	%r1579, %r1106, %r573;
	add.s32 	%r1612, %r1612, 1449748;
	add.s32 	%r1107, %r1579, %r1612;
	cvt.u64.u32 	%rd27, %r1084;
	mul.wide.u32 	%rd28, %r1092, 2097152;
	xor.b64  	%rd29, %rd28, %rd27;
	cvt.rn.f64.u64 	%fd95, %rd29;
	fma.rn.f64 	%fd163, %fd95, 0d3CA0000000000000, 0d3C90000000000000;
	cvt.u64.u32 	%rd30, %r1100;
	mul.wide.u32 	%rd31, %r1107, 2097152;
	xor.b64  	%rd32, %rd31, %rd30;
	cvt.rn.f64.u64 	%fd96, %rd32;
	fma.rn.f64 	%fd4, %fd96, 0d3CB0000000000000, 0d3CA0000000000000;
	{
	.reg .b32 %temp; 
	mov.b64 	{%temp, %r1556}, %fd163;
	}
	{
	.reg .b32 %temp; 
	mov.b64 	{%r1557, %temp}, %fd163;
	}
	setp.gt.s32 	%p75, %r1556, 1048575;
	mov.b32 	%r1558, -1023;
	@%p75 bra 	$L__BB1_124;
	mul.f64 	%fd163, %fd163, 0d4350000000000000;
	{
	.reg .b32 %temp; 
	mov.b64 	{%temp, %r1556}, %fd163;
	}
	{
	.reg .b32 %temp; 
	mov.b64 	{%r1557, %temp}, %fd163;
	}
	mov.b32 	%r1558, -1077;
$L__BB1_124:
	add.s32 	%r1109, %r1556, -1;
	setp.gt.u32 	%p76, %r1109, 2146435070;
	@%p76 bra 	$L__BB1_128;
	shr.u32 	%r1112, %r1556, 20;
	add.s32 	%r1559, %r1558, %r1112;
	and.b32  	%r1113, %r1556, 1048575;
	or.b32  	%r1114, %r1113, 1072693248;
	mov.b64 	%fd164, {%r1557, %r1114};
	setp.lt.u32 	%p78, %r1114, 1073127583;
	@%p78 bra 	$L__BB1_127;
	{
	.reg .b32 %temp; 
	mov.b64 	{%r1115, %temp}, %fd164;
	}
	{
	.reg .b32 %temp; 
	mov.b64 	{%temp, %r1116}, %fd164;
	}
	add.s32 	%r1117, %r1116, -1048576;
	mov.b64 	%fd164, {%r1115, %r1117};
	add.s32 	%r1559, %r1559, 1;
$L__BB1_127:
	add.f64 	%fd98, %fd164, 0dBFF0000000000000;
	add.f64 	%fd99, %fd164, 0d3FF0000000000000;
	rcp.approx.ftz.f64 	%fd100, %fd99;
	neg.f64 	%fd101, %fd99;
	fma.rn.f64 	%fd102, %fd101, %fd100, 0d3FF0000000000000;
	fma.rn.f64 	%fd103, %fd102, %fd102, %fd102;
	fma.rn.f64 	%fd104, %fd103, %fd100, %fd100;
	mul.f64 	%fd105, %fd98, %fd104;
	fma.rn.f64 	%fd106, %fd98, %fd104, %fd105;
	mul.f64 	%fd107, %fd106, %fd106;
	fma.rn.f64 	%fd108, %fd107, 0d3EB1380B3AE80F1E, 0d3ED0EE258B7A8B04;
	fma.rn.f64 	%fd109, %fd108, %fd107, 0d3EF3B2669F02676F;
	fma.rn.f64 	%fd110, %fd109, %fd107, 0d3F1745CBA9AB0956;
	fma.rn.f64 	%fd111, %fd110, %fd107, 0d3F3C71C72D1B5154;
	fma.rn.f64 	%fd112, %fd111, %fd107, 0d3F624924923BE72D;
	fma.rn.f64 	%fd113, %fd112, %fd107, 0d3F8999999999A3C4;
	fma.rn.f64 	%fd114, %fd113, %fd107, 0d3FB5555555555554;
	sub.f64 	%fd115, %fd98, %fd106;
	add.f64 	%fd116, %fd115, %fd115;
	neg.f64 	%fd117, %fd106;
	fma.rn.f64 	%fd118, %fd117, %fd98, %fd116;
	mul.f64 	%fd119, %fd104, %fd118;
	mul.f64 	%fd120, %fd107, %fd114;
	fma.rn.f64 	%fd121, %fd120, %fd106, %fd119;
	xor.b32  	%r1118, %r1559, -2147483648;
	mov.b32 	%r1119, 1127219200;
	mov.b64 	%fd122, {%r1118, %r1119};
	sub.f64 	%fd123, %fd122, %fd1;
	fma.rn.f64 	%fd124, %fd123, 0d3FE62E42FEFA39EF, %fd106;
	fma.rn.f64 	%fd125, %fd123, 0dBFE62E42FEFA39EF, %fd124;
	sub.f64 	%fd126, %fd125, %fd106;
	sub.f64 	%fd127, %fd121, %fd126;
	fma.rn.f64 	%fd128, %fd123, 0d3C7ABC9E3B39803F, %fd127;
	add.f64 	%fd165, %fd124, %fd128;
	bra.uni 	$L__BB1_129;
$L__BB1_128:
	fma.rn.f64 	%fd97, %fd163, 0d7FF0000000000000, 0d7FF0000000000000;
	{
	.reg .b32 %temp; 
	mov.b64 	{%temp, %r1110}, %fd163;
	}
	and.b32  	%r1111, %r1110, 2147483647;
	setp.eq.s32 	%p77, %r1111, 0;
	selp.f64 	%fd165, 0dFFF0000000000000, %fd97, %p77;
$L__BB1_129:
	mul.f64 	%fd13, %fd165, 0dC000000000000000;
	{
	.reg .b32 %temp; 
	mov.b64 	{%temp, %r1120}, %fd4;
	}
	shl.b32 	%r1121, %r1120, 1;
	setp.gt.u32 	%p79, %r1121, -2038431744;
	mov.f64 	%fd129, 0d0000000000000000;
	mul.rn.f64 	%fd130, %fd4, %fd129;
	selp.f64 	%fd14, %fd130, %fd4, %p79;
	{
	.reg .b32 %temp; 
	mov.b64 	{%r1122, %temp}, %fd14;
	}
	{
	.reg .b32 %temp; 
	mov.b64 	{%temp, %r1123}, %fd14;
	}
	add.s32 	%r1124, %r1123, 1048576;
	mov.b64 	%fd131, {%r1122, %r1124};
	cvt.rni.f64.f64 	%fd132, %fd131;
	cvt.rzi.s64.f64 	%rd33, %fd132;
	cvt.u32.u64 	%r1125, %rd33;
	fma.rn.f64 	%fd133, %fd132, 0dBFE0000000000000, %fd14;
	mul.f64 	%fd134, %fd133, 0d3CA1A62633145C07;
	fma.rn.f64 	%fd135, %fd133, 0d400921FB54442D18, %fd134;
	mul.rn.f64 	%fd136, %fd135, %fd135;
	fma.rn.f64 	%fd137, %fd136, 0dBDA8FF8320FD8164, 0d3E21EEA7C1EF8528;
	fma.rn.f64 	%fd138, %fd137, %fd136, 0dBE927E4F8E06E6D9;
	fma.rn.f64 	%fd139, %fd138, %fd136, 0d3EFA01A019DDBCE9;
	fma.rn.f64 	%fd140, %fd139, %fd136, 0dBF56C16C16C15D47;
	fma.rn.f64 	%fd141, %fd140, %fd136, 0d3FA5555555555551;
	fma.rn.f64 	%fd142, %fd141, %fd136, 0dBFE0000000000000;
	fma.rn.f64 	%fd143, %fd142, %fd136, 0d3FF0000000000000;
	fma.rn.f64 	%fd144, %fd136, 0d3DE5DB65F9785EBA, 0dBE5AE5F12CB0D246;
	fma.rn.f64 	%fd145, %fd144, %fd136, 0d3EC71DE369ACE392;
	fma.rn.f64 	%fd146, %fd145, %fd136, 0dBF2A01A019DB62A1;
	fma.rn.f64 	%fd147, %fd146, %fd136, 0d3F81111111110818;
	fma.rn.f64 	%fd148, %fd147, %fd136, 0dBFC5555555555554;
	fma.rn.f64 	%fd149, %fd148, %fd136, 0d0000000000000000;
	fma.rn.f64 	%fd150, %fd149, %fd135, %fd135;
	and.b64  	%rd34, %rd33, 1;
	setp.eq.b64 	%p80, %rd34, 1;
	{
	.reg .b32 %temp; 
	mov.b64 	{%temp, %r1126}, %fd150;
	}
	{
	.reg .b32 %temp; 
	mov.b64 	{%r1127, %temp}, %fd150;
	}
	xor.b32  	%r1128, %r1126, -2147483648;
	mov.b64 	%fd151, {%r1127, %r1128};
	selp.f64 	%fd166, %fd143, %fd150, %p80;
	selp.f64 	%fd167, %fd151, %fd143, %p80;
	and.b32  	%r1129, %r1125, 2;
	setp.eq.s32 	%p81, %r1129, 0;
	@%p81 bra 	$L__BB1_131;
	{
	.reg .b32 %temp; 
	mov.b64 	{%temp, %r1130}, %fd166;
	}
	{
	.reg .b32 %temp; 
	mov.b64 	{%r1131, %temp}, %fd166;
	}
	xor.b32  	%r1132, %r1130, -2147483648;
	mov.b64 	%fd166, {%r1131, %r1132};
	{
	.reg .b32 %temp; 
	mov.b64 	{%temp, %r1133}, %fd167;
	}
	{
	.reg .b32 %temp; 
	mov.b64 	{%r1134, %temp}, %fd167;
	}
	xor.b32  	%r1135, %r1133, -2147483648;
	mov.b64 	%fd167, {%r1134, %r1135};
$L__BB1_131:
	sqrt.rn.f64 	%fd152, %fd13;
	mov.f64 	%fd153, 0d0000000000000000;
	add.rn.f64 	%fd154, %fd167, %fd153;
	cvt.rzi.f64.f64 	%fd155, %fd14;
	setp.eq.f64 	%p82, %fd14, %fd155;
	mul.rn.f64 	%fd156, %fd14, %fd153;
	selp.f64 	%fd157, %fd156, %fd166, %p82;
	mul.f64 	%fd169, %fd152, %fd157;
	mul.f64 	%fd174, %fd152, %fd154;
	mov.b32 	%r1577, 1;
	mov.u32 	%r1267, %r573;
	mov.u32 	%r1268, %r572;
	mov.u32 	%r1269, %r571;
	mov.u32 	%r1270, %r1266;
$L__BB1_132:
	cvt.f64.f32 	%fd158, %f16;
	sqrt.rn.f64 	%fd159, %fd158;
	fma.rn.f64 	%fd160, %fd159, %fd169, %fd158;
	add.f64 	%fd161, %fd160, 0d3FE0000000000000;
	cvt.rzi.u32.f64 	%r1584, %fd161;
	bra.uni 	$L__BB1_146;
$L__BB1_133:
	// begin inline asm
	lg2.approx.f32.ftz %f97, %f16;
	// end inline asm
	cvt.f64.f32 	%fd40, %f97;
	mul.f64 	%fd41, %fd40, 0d3FE62E42FEFA39EF;
	cvt.rn.f32.f64 	%f20, %fd41;
	add.f32 	%f100, %f16, 0fBDFDF8D9;
	// begin inline asm
	rsqrt.approx.f32.ftz %f99, %f100;
	// end inline asm
	fma.rn.f32 	%f21, %f99, 0f3FB75B84, 0f3984F70F;
	add.f32 	%f102, %f16, 0fBFFCA5DC;
	// begin inline asm
	rsqrt.approx.f32.ftz %f101, %f102;
	// end inline asm
	fma.rn.f32 	%f22, %f101, 0f3E5807D3, 0f3F71280C;
	// begin inline asm
	rcp.approx.f32.ftz %f103, %f21;
	// end inline asm
$L__BB1_134:
	mov.u32 	%r597, %r1268;
	mov.u32 	%r596, %r1267;
	mov.u32 	%r1268, %r1266;
	shr.u32 	%r1045, %r1270, 2;
	xor.b32  	%r1046, %r1045, %r1270;
	shl.b32 	%r1047, %r1268, 4;
	shl.b32 	%r1048, %r1046, 1;
	xor.b32  	%r1049, %r1048, %r1047;
	xor.b32  	%r1050, %r1049, %r1046;
	xor.b32  	%r1267, %r1050, %r1268;
	add.s32 	%r1051, %r1612, %r1267;
	add.s32 	%r1052, %r1051, 362437;
	cvt.rn.f32.u32 	%f117, %r1052;
	fma.rn.f32 	%f106, %f117, 0f2F800000, 0f2F000000;
	// begin inline asm
	rsqrt.approx.f32.ftz %f105, %f106;
	// end inline asm
	add.f32 	%f108, %f105, 0fBF800000;
	// begin inline asm
	lg2.approx.f32.ftz %f107, %f108;
	// end inline asm
	cvt.f64.f32 	%fd42, %f107;
	mul.f64 	%fd43, %fd42, 0d3FE62E42FEFA39EF;
	cvt.rn.f32.f64 	%f118, %fd43;
	add.f32 	%f119, %f22, %f118;
	mul.f32 	%f120, %f103, %f119;
	sub.f32 	%f121, %f16, %f120;
	cvt.rmi.f32.f32 	%f24, %f121;
	shr.u32 	%r1053, %r1269, 2;
	xor.b32  	%r1054, %r1053, %r1269;
	shl.b32 	%r1055, %r1267, 4;
	shl.b32 	%r1056, %r1054, 1;
	xor.b32  	%r1057, %r1056, %r1055;
	xor.b32  	%r1058, %r1057, %r1054;
	xor.b32  	%r1266, %r1058, %r1267;
	add.s32 	%r1612, %r1612, 724874;
	add.f32 	%f122, %f24, 0f3F800000;
	sub.f32 	%f123, %f16, %f122;
	mul.f32 	%f124, %f21, %f123;
	sub.f32 	%f125, %f124, %f22;
	cvt.f64.f32 	%fd44, %f125;
	mul.f64 	%fd45, %fd44, 0d3FF71547652B82FE;
	cvt.rn.f32.f64 	%f110, %fd45;
	// begin inline asm
	ex2.approx.f32.ftz %f109, %f110;
	// end inline asm
	add.f32 	%f126, %f109, 0f3F800000;
	mul.f32 	%f112, %f126, %f126;
	// begin inline asm
	rcp.approx.f32.ftz %f111, %f112;
	// end inline asm
	sub.f32 	%f127, %f16, %f24;
	mul.f32 	%f128, %f21, %f127;
	sub.f32 	%f129, %f128, %f22;
	cvt.f64.f32 	%fd46, %f129;
	mul.f64 	%fd47, %fd46, 0d3FF71547652B82FE;
	cvt.rn.f32.f64 	%f114, %fd47;
	// begin inline asm
	ex2.approx.f32.ftz %f113, %f114;
	// end inline asm
	add.f32 	%f130, %f113, 0f3F800000;
	mul.f32 	%f116, %f130, %f130;
	// begin inline asm
	rcp.approx.f32.ftz %f115, %f116;
	// end inline asm
	sub.f32 	%f25, %f111, %f115;
	cvt.rzi.s32.f32 	%r1059, %f122;
	cvt.rn.f32.s32 	%f131, %r1059;
	abs.f32 	%f132, %f131;
	cvt.f64.f32 	%fd25, %f132;
	setp.lt.s32 	%p66, %r1059, 9;
	@%p66 bra 	$L__BB1_143;
	rcp.rn.f64 	%fd48, %fd25;
	mul.f64 	%fd49, %fd48, %fd48;
	fma.rn.f64 	%fd50, %fd49, 0dBF5AC321034783F9, 0d3F4B68B992738FBF;
	fma.rn.f64 	%fd51, %fd49, %fd50, 0dBF4380D01E4F7B8C;
	fma.rn.f64 	%fd52, %fd49, %fd51, 0d3F4A019FA29F7264;
	fma.rn.f64 	%fd53, %fd49, %fd52, 0dBF66C16C16B2ACEC;
	fma.rn.f64 	%fd54, %fd49, %fd53, 0d3FB5555555555545;
	fma.rn.f64 	%fd26, %fd48, %fd54, 0d3FED67F1C864BEAE;
	{
	.reg .b32 %temp; 
	mov.b64 	{%temp, %r1573}, %fd25;
	}
	{
	.reg .b32 %temp; 
	mov.b64 	{%r1574, %temp}, %fd25;
	}
	setp.gt.s32 	%p67, %r1573, 1048575;
	mov.b32 	%r1575, -1023;
	mov.f64 	%fd170, %fd25;
	@%p67 bra 	$L__BB1_137;
	mul.f64 	%fd170, %fd25, 0d4350000000000000;
	{
	.reg .b32 %temp; 
	mov.b64 	{%temp, %r1573}, %fd170;
	}
	{
	.reg .b32 %temp; 
	mov.b64 	{%r1574, %temp}, %fd170;
	}
	mov.b32 	%r1575, -1077;
$L__BB1_137:
	add.s32 	%r1063, %r1573, -1;
	setp.gt.u32 	%p68, %r1063, 2146435070;
	@%p68 bra 	$L__BB1_141;
	shr.u32 	%r1066, %r1573, 20;
	add.s32 	%r1576, %r1575, %r1066;
	and.b32  	%r1067, %r1573, 1048575;
	or.b32  	%r1068, %r1067, 1072693248;
	mov.b64 	%fd171, {%r1574, %r1068};
	setp.lt.u32 	%p70, %r1068, 1073127583;
	@%p70 bra 	$L__BB1_140;
	{
	.reg .b32 %temp; 
	mov.b64 	{%r1069, %temp}, %fd171;
	}
	{
	.reg .b32 %temp; 
	mov.b64 	{%temp, %r1070}, %fd171;
	}
	add.s32 	%r1071, %r1070, -1048576;
	mov.b64 	%fd171, {%r1069, %r1071};
	add.s32 	%r1576, %r1576, 1;
$L__BB1_140:
	add.f64 	%fd56, %fd171, 0dBFF0000000000000;
	add.f64 	%fd57, %fd171, 0d3FF0000000000000;
	rcp.approx.ftz.f64 	%fd58, %fd57;
	neg.f64 	%fd59, %fd57;
	fma.rn.f64 	%fd60, %fd59, %fd58, 0d3FF0000000000000;
	fma.rn.f64 	%fd61, %fd60, %fd60, %fd60;
	fma.rn.f64 	%fd62, %fd61, %fd58, %fd58;
	mul.f64 	%fd63, %fd56, %fd62;
	fma.rn.f64 	%fd64, %fd56, %fd62, %fd63;
	mul.f64 	%fd65, %fd64, %fd64;
	fma.rn.f64 	%fd66, %fd65, 0d3EB1380B3AE80F1E, 0d3ED0EE258B7A8B04;
	fma.rn.f64 	%fd67, %fd66, %fd65, 0d3EF3B2669F02676F;
	fma.rn.f64 	%fd68, %fd67, %fd65, 0d3F1745CBA9AB0956;
	fma.rn.f64 	%fd69, %fd68, %fd65, 0d3F3C71C72D1B5154;
	fma.rn.f64 	%fd70, %fd69, %fd65, 0d3F624924923BE72D;
	fma.rn.f64 	%fd71, %fd70, %fd65, 0d3F8999999999A3C4;
	fma.rn.f64 	%fd72, %fd71, %fd65, 0d3FB5555555555554;
	sub.f64 	%fd73, %fd56, %fd64;
	add.f64 	%fd74, %fd73, %fd73;
	neg.f64 	%fd75, %fd64;
	fma.rn.f64 	%fd76, %fd75, %fd56, %fd74;
	mul.f64 	%fd77, %fd62, %fd76;
	mul.f64 	%fd78, %fd65, %fd72;
	fma.rn.f64 	%fd79, %fd78, %fd64, %fd77;
	xor.b32  	%r1072, %r1576, -2147483648;
	mov.b32 	%r1073, 1127219200;
	mov.b64 	%fd80, {%r1072, %r1073};
	sub.f64 	%fd81, %fd80, %fd1;
	fma.rn.f64 	%fd82, %fd81, 0d3FE62E42FEFA39EF, %fd64;
	fma.rn.f64 	%fd83, %fd81, 0dBFE62E42FEFA39EF, %fd82;
	sub.f64 	%fd84, %fd83, %fd64;
	sub.f64 	%fd85, %fd79, %fd84;
	fma.rn.f64 	%fd86, %fd81, 0d3C7ABC9E3B39803F, %fd85;
	add.f64 	%fd172, %fd82, %fd86;
	bra.uni 	$L__BB1_142;
$L__BB1_141:
	fma.rn.f64 	%fd55, %fd170, 0d7FF0000000000000, 0d7FF0000000000000;
	{
	.reg .b32 %temp; 
	mov.b64 	{%temp, %r1064}, %fd170;
	}
	and.b32  	%r1065, %r1064, 2147483647;
	setp.eq.s32 	%p69, %r1065, 0;
	selp.f64 	%fd172, 0dFFF0000000000000, %fd55, %p69;
$L__BB1_142:
	mul.f64 	%fd87, %fd172, 0d3FE0000000000000;
	add.f64 	%fd88, %fd25, 0dBFE0000000000000;
	mul.f64 	%fd89, %fd88, %fd87;
	sub.f64 	%fd90, %fd89, %fd25;
	add.f64 	%fd91, %fd26, %fd89;
	add.f64 	%fd173, %fd90, %fd91;
	bra.uni 	$L__BB1_144;
$L__BB1_143:
	cvt.rzi.s32.f64 	%r1060, %fd25;
	mul.wide.s32 	%rd24, %r1060, 8;
	add.s64 	%rd26, %rd25, %rd24;
	ld.const.f64 	%fd173, [%rd26+-8];
$L__BB1_144:
	mul.f32 	%f135, %f25, 0f3FA66666;
	cvt.rn.f32.f64 	%f136, %fd173;
	mul.f32 	%f137, %f24, %f20;
	sub.f32 	%f138, %f137, %f16;
	sub.f32 	%f139, %f138, %f136;
	cvt.f64.f32 	%fd92, %f139;
	mul.f64 	%fd93, %fd92, 0d3FF71547652B82FE;
	cvt.rn.f32.f64 	%f134, %fd93;
	// begin inline asm
	ex2.approx.f32.ftz %f133, %f134;
	// end inline asm
	add.s32 	%r1074, %r1266, %r1612;
	cvt.rn.f32.u32 	%f140, %r1074;
	fma.rn.f32 	%f141, %f140, 0f2F800000, 0f2F000000;
	mul.f32 	%f142, %f141, %f135;
	setp.geu.f32 	%p71, %f142, %f133;
	cvt.f64.f32 	%fd94, %f135;
	setp.ltu.f64 	%p72, %fd94, 0d3BC79CA10C924223;
	or.pred  	%p73, %p72, %p71;
	mov.u32 	%r1269, %r596;
	mov.u32 	%r1270, %r597;
	@%p73 bra 	$L__BB1_134;
	cvt.rzi.u32.f32 	%r1584, %f24;
	mov.u32 	%r1579, %r1266;
	mov.u32 	%r1269, %r596;
	mov.u32 	%r1270, %r597;
$L__BB1_146:
	cvt.rn.f32.u32 	%f157, %r1584;
	add.f32 	%f394, %f8, %f157;
	setp.geu.f32 	%p84, %f394, 0f3F800000;
	mov.f32 	%f392, 0f3F800000;
	mov.u32 	%r1599, %r1579;
	mov.u32 	%r1600, %r1267;
	mov.u32 	%r1601, %r1268;
	@%p84 bra 	$L__BB1_154;
	shr.u32 	%r1147, %r1270, 2;
	xor.b32  	%r1148, %r1147, %r1270;
	shl.b32 	%r1149, %r1579, 4;
	shl.b32 	%r1150, %r1148, 1;
	xor.b32  	%r1151, %r1150, %r1149;
	xor.b32  	%r1152, %r1151, %r1148;
	xor.b32  	%r1599, %r1152, %r1579;
	add.s32 	%r1612, %r1612, 362437;
	add.s32 	%r1153, %r1599, %r1612;
	cvt.rn.f32.u32 	%f159, %r1153;
	fma.rn.f32 	%f27, %f159, 0f2F800000, 0f2F000000;
	rcp.rn.f32 	%f28, %f394;
	abs.f32 	%f29, %f27;
	setp.eq.f32 	%p85, %f27, 0f3F800000;
	setp.eq.f32 	%p86, %f28, 0f00000000;
	or.pred  	%p87, %p86, %p85;
	mov.f32 	%f392, 0f3F800000;
	@%p87 bra 	$L__BB1_153;
	setp.num.f32 	%p88, %f29, %f29;
	abs.f32 	%f160, %f28;
	setp.num.f32 	%p89, %f160, %f160;
	and.pred  	%p90, %p88, %p89;
	@%p90 bra 	$L__BB1_150;
	add.rn.f32 	%f392, %f27, %f28;
	bra.uni 	$L__BB1_153;
$L__BB1_150:
	setp.neu.f32 	%p91, %f27, 0f00000000;
	setp.neu.f32 	%p92, %f29, 0f7F800000;
	and.pred  	%p93, %p91, %p92;
	@%p93 bra 	$L__BB1_152;
	mul.f32 	%f216, %f28, 0f3F000000;
	cvt.rzi.f32.f32 	%f217, %f216;
	add.f32 	%f218, %f217, %f217;
	sub.f32 	%f219, %f28, %f218;
	abs.f32 	%f220, %f219;
	setp.neu.f32 	%p100, %f220, 0f3F800000;
	add.f32 	%f221, %f27, %f27;
	mov.b32 	%r1163, %f221;
	setp.lt.f32 	%p101, %f28, 0f00000000;
	xor.b32  	%r1164, %r1163, 2139095040;
	selp.b32 	%r1165, %r1164, %r1163, %p101;
	and.b32  	%r1166, %r1165, 2147483647;
	selp.b32 	%r1167, %r1166, %r1165, %p100;
	mov.b32 	%f392, %r1167;
	bra.uni 	$L__BB1_153;
$L__BB1_152:
	setp.lt.f32 	%p94, %f29, 0f00800000;
	mul.f32 	%f161, %f29, 0f4B800000;
	selp.f32 	%f162, %f161, %f29, %p94;
	mov.b32 	%r1154, %f162;
	add.s32 	%r1155, %r1154, -1060439283;
	and.b32  	%r1156, %r1155, -8388608;
	sub.s32 	%r1157, %r1154, %r1156;
	mov.b32 	%f163, %r1157;
	cvt.rn.f32.s32 	%f164, %r1156;
	selp.f32 	%f165, 0fC1C00000, 0f00000000, %p94;
	fma.rn.f32 	%f166, %f164, 0f34000000, %f165;
	add.f32 	%f167, %f163, 0fBF800000;
	add.f32 	%f168, %f163, 0f3F800000;
	rcp.approx.ftz.f32 	%f169, %f168;
	add.f32 	%f170, %f167, %f167;
	mul.f32 	%f171, %f170, %f169;
	mul.f32 	%f172, %f171, %f171;
	neg.f32 	%f173, %f171;
	sub.f32 	%f174, %f167, %f171;
	add.f32 	%f175, %f174, %f174;
	fma.rn.f32 	%f176, %f173, %f167, %f175;
	mul.rn.f32 	%f177, %f169, %f176;
	fma.rn.f32 	%f178, %f172, 0f3A2C32E4, 0f3B52E7DB;
	fma.rn.f32 	%f179, %f178, %f172, 0f3C93BB73;
	fma.rn.f32 	%f180, %f179, %f172, 0f3DF6384F;
	mul.rn.f32 	%f181, %f180, %f172;
	fma.rn.f32 	%f182, %f171, 0f3FB8AA3B, %f166;
	mul.f32 	%f183, %f181, 0f40400000;
	sub.f32 	%f184, %f166, %f182;
	fma.rn.f32 	%f185, %f171, 0f3FB8AA3B, %f184;
	fma.rn.f32 	%f186, %f177, 0f3FB8AA3B, %f185;
	fma.rn.f32 	%f187, %f171, 0f32A55E34, %f186;
	fma.rn.f32 	%f188, %f183, %f177, %f187;
	fma.rn.f32 	%f189, %f181, %f171, %f188;
	add.rn.f32 	%f190, %f182, %f189;
	mul.rn.f32 	%f191, %f190, %f28;
	cvt.rni.f32.f32 	%f192, %f191;
	sub.f32 	%f193, %f191, %f192;
	neg.f32 	%f194, %f191;
	fma.rn.f32 	%f195, %f190, %f28, %f194;
	neg.f32 	%f196, %f182;
	add.rn.f32 	%f197, %f190, %f196;
	neg.f32 	%f198, %f197;
	add.rn.f32 	%f199, %f189, %f198;
	fma.rn.f32 	%f200, %f199, %f28, %f195;
	add.f32 	%f201, %f193, %f200;
	setp.gt.f32 	%p95, %f192, 0f00000000;
	selp.b32 	%r1158, 0, -2097152000, %p95;
	setp.eq.f32 	%p96, %f27, 0fBF800000;
	setp.eq.f32 	%p97, %f160, 0f7F800000;
	setp.lt.f32 	%p98, %f191, 0f00000000;
	selp.f32 	%f202, 0f00000000, 0f7F800000, %p98;
	abs.f32 	%f203, %f191;
	setp.gt.f32 	%p99, %f203, 0f43180000;
	cvt.rzi.s32.f32 	%r1159, %f192;
	shl.b32 	%r1160, %r1159, 23;
	sub.s32 	%r1161, %r1160, %r1158;
	mov.b32 	%f204, %r1161;
	add.s32 	%r1162, %r1158, 2130706432;
	mov.b32 	%f205, %r1162;
	fma.rn.f32 	%f206, %f201, 0f391FCB8E, 0f3AAF85ED;
	fma.rn.f32 	%f207, %f206, %f201, 0f3C1D9856;
	fma.rn.f32 	%f208, %f207, %f201, 0f3D6357BB;
	fma.rn.f32 	%f209, %f208, %f201, 0f3E75FDEC;
	fma.rn.f32 	%f210, %f209, %f201, 0f3F317218;
	fma.rn.f32 	%f211, %f210, %f201, 0f3F800000;
	mul.f32 	%f212, %f211, %f205;
	mul.f32 	%f213, %f212, %f204;
	selp.f32 	%f214, %f202, %f213, %p99;
	selp.f32 	%f215, 0f3F800000, %f214, %p97;
	selp.f32 	%f392, %f215, %f214, %p96;
$L__BB1_153:
	add.f32 	%f394, %f394, 0f3F800000;
	mov.u32 	%r1600, %r1579;
	mov.u32 	%r1601, %r1267;
	mov.u32 	%r1270, %r1269;
	mov.u32 	%r1269, %r1268;
$L__BB1_154:
	add.f32 	%f38, %f394, 0fBEAAAAAB;
	mul.f32 	%f222, %f38, 0f41100000;
	sqrt.rn.f32 	%f223, %f222;
	rcp.rn.f32 	%f39, %f223;
	mov.u32 	%r1610, %r1270;
$L__BB1_155:
	mov.u32 	%r1605, %r1612;
	mov.u32 	%r1270, %r1269;
$L__BB1_156:
	mov.u32 	%r643, %r1604;
	setp.eq.s32 	%p102, %r643, 1;
	mov.b32 	%r1604, 0;
	mov.u32 	%r1606, %r1599;
	mov.u32 	%r1607, %r1600;
	mov.u32 	%r1269, %r1601;
	mov.f32 	%f398, %f397;
	@%p102 bra 	$L__BB1_158;
	shr.u32 	%r1170, %r1610, 2;
	xor.b32  	%r1171, %r1170, %r1610;
	shl.b32 	%r1172, %r1599, 4;
	shl.b32 	%r1173, %r1171, 1;
	xor.b32  	%r1174, %r1173, %r1172;
	xor.b32  	%r1175, %r1174, %r1171;
	xor.b32  	%r1607, %r1175, %r1599;
	add.s32 	%r1176, %r1605, %r1607;
	add.s32 	%r1177, %r1176, 362437;
	shr.u32 	%r1178, %r1270, 2;
	xor.b32  	%r1179, %r1178, %r1270;
	shl.b32 	%r1180, %r1607, 4;
	shl.b32 	%r1181, %r1179, 1;
	xor.b32  	%r1182, %r1181, %r1180;
	xor.b32  	%r1183, %r1182, %r1179;
	xor.b32  	%r1606, %r1183, %r1607;
	add.s32 	%r1605, %r1605, 724874;
	add.s32 	%r1184, %r1606, %r1605;
	cvt.rn.f32.u32 	%f224, %r1177;
	fma.rn.f32 	%f225, %f224, 0f2F800000, 0f2F000000;
	cvt.rn.f32.u32 	%f226, %r1184;
	fma.rn.f32 	%f227, %f226, 0f30C90FDB, 0f30490FDB;
	setp.lt.f32 	%p103, %f225, 0f00800000;
	mul.f32 	%f228, %f225, 0f4B000000;
	selp.f32 	%f229, %f228, %f225, %p103;
	selp.f32 	%f230, 0fC1B80000, 0f00000000, %p103;
	mov.b32 	%r1185, %f229;
	add.s32 	%r1186, %r1185, -1059760811;
	and.b32  	%r1187, %r1186, -8388608;
	sub.s32 	%r1188, %r1185, %r1187;
	mov.b32 	%f231, %r1188;
	cvt.rn.f32.s32 	%f232, %r1187;
	fma.rn.f32 	%f233, %f232, 0f34000000, %f230;
	add.f32 	%f234, %f231, 0fBF800000;
	fma.rn.f32 	%f235, %f234, 0fBE055027, 0f3E1039F6;
	fma.rn.f32 	%f236, %f235, %f234, 0fBDF8CDCC;
	fma.rn.f32 	%f237, %f236, %f234, 0f3E0F2955;
	fma.rn.f32 	%f238, %f237, %f234, 0fBE2AD8B9;
	fma.rn.f32 	%f239, %f238, %f234, 0f3E4CED0B;
	fma.rn.f32 	%f240, %f239, %f234, 0fBE7FFF22;
	fma.rn.f32 	%f241, %f240, %f234, 0f3EAAAA78;
	fma.rn.f32 	%f242, %f241, %f234, 0fBF000000;
	mul.f32 	%f243, %f234, %f242;
	fma.rn.f32 	%f244, %f243, %f234, %f234;
	fma.rn.f32 	%f245, %f233, 0f3F317218, %f244;
	setp.gt.u32 	%p104, %r1185, 2139095039;
	fma.rn.f32 	%f246, %f229, 0f7F800000, 0f7F800000;
	selp.f32 	%f247, %f246, %f245, %p104;
	setp.eq.f32 	%p105, %f229, 0f00000000;
	mul.f32 	%f248, %f247, 0fC0000000;
	selp.f32 	%f249, 0f7F800000, %f248, %p105;
	sqrt.rn.f32 	%f250, %f249;
	sin.approx.f32 	%f251, %f227;
	cos.approx.f32 	%f252, %f227;
	mul.f32 	%f398, %f250, %f251;
	mul.f32 	%f397, %f250, %f252;
	mov.b32 	%r1604, 1;
	mov.u32 	%r1269, %r1599;
	mov.u32 	%r1270, %r1600;
	mov.u32 	%r1610, %r1601;
	mov.u32 	%r1599, %r1606;
	mov.u32 	%r1600, %r1607;
	mov.u32 	%r1601, %r1269;
$L__BB1_158:
	fma.rn.f32 	%f46, %f39, %f398, 0f3F800000;
	setp.le.f32 	%p106, %f46, 0f00000000;
	@%p106 bra 	$L__BB1_156;
	mul.f32 	%f253, %f46, %f46;
	mul.f32 	%f47, %f46, %f253;
	shr.u32 	%r1189, %r1610, 2;
	xor.b32  	%r1190, %r1189, %r1610;
	shl.b32 	%r1191, %r1606, 4;
	shl.b32 	%r1192, %r1190, 1;
	xor.b32  	%r1193, %r1192, %r1191;
	xor.b32  	%r1194, %r1193, %r1190;
	xor.b32  	%r1599, %r1194, %r1606;
	add.s32 	%r1612, %r1605, 362437;
	add.s32 	%r1195, %r1599, %r1612;
	cvt.rn.f32.u32 	%f254, %r1195;
	fma.rn.f32 	%f48, %f254, 0f2F800000, 0f2F000000;
	mul.f32 	%f49, %f398, %f398;
	mul.f32 	%f255, %f49, 0fBD0793DE;
	fma.rn.f32 	%f256, %f49, %f255, 0f3F800000;
	setp.lt.f32 	%p107, %f48, %f256;
	@%p107 bra 	$L__BB1_161;
	setp.lt.f32 	%p108, %f48, 0f00800000;
	mul.f32 	%f257, %f48, 0f4B000000;
	selp.f32 	%f258, %f257, %f48, %p108;
	selp.f32 	%f259, 0fC1B80000, 0f00000000, %p108;
	mov.b32 	%r1196, %f258;
	add.s32 	%r1197, %r1196, -1059760811;
	and.b32  	%r1198, %r1197, -8388608;
	sub.s32 	%r1199, %r1196, %r1198;
	mov.b32 	%f260, %r1199;
	cvt.rn.f32.s32 	%f261, %r1198;
	fma.rn.f32 	%f262, %f261, 0f34000000, %f259;
	add.f32 	%f263, %f260, 0fBF800000;
	fma.rn.f32 	%f264, %f263, 0fBE055027, 0f3E1039F6;
	fma.rn.f32 	%f265, %f264, %f263, 0fBDF8CDCC;
	fma.rn.f32 	%f266, %f265, %f263, 0f3E0F2955;
	fma.rn.f32 	%f267, %f266, %f263, 0fBE2AD8B9;
	fma.rn.f32 	%f268, %f267, %f263, 0f3E4CED0B;
	fma.rn.f32 	%f269, %f268, %f263, 0fBE7FFF22;
	fma.rn.f32 	%f270, %f269, %f263, 0f3EAAAA78;
	fma.rn.f32 	%f271, %f270, %f263, 0fBF000000;
	mul.f32 	%f272, %f263, %f271;
	fma.rn.f32 	%f273, %f272, %f263, %f263;
	fma.rn.f32 	%f274, %f262, 0f3F317218, %f273;
	setp.gt.u32 	%p109, %r1196, 2139095039;
	fma.rn.f32 	%f275, %f258, 0f7F800000, 0f7F800000;
	selp.f32 	%f276, %f275, %f274, %p109;
	setp.eq.f32 	%p110, %f258, 0f00000000;
	selp.f32 	%f277, 0fFF800000, %f276, %p110;
	mov.f32 	%f278, 0f3F800000;
	sub.f32 	%f279, %f278, %f47;
	setp.lt.f32 	%p111, %f47, 0f00800000;
	mul.f32 	%f280, %f47, 0f4B000000;
	selp.f32 	%f281, %f280, %f47, %p111;
	selp.f32 	%f282, 0fC1B80000, 0f00000000, %p111;
	mov.b32 	%r1200, %f281;
	add.s32 	%r1201, %r1200, -1059760811;
	and.b32  	%r1202, %r1201, -8388608;
	sub.s32 	%r1203, %r1200, %r1202;
	mov.b32 	%f283, %r1203;
	cvt.rn.f32.s32 	%f284, %r1202;
	fma.rn.f32 	%f285, %f284, 0f34000000, %f282;
	add.f32 	%f286, %f283, 0fBF800000;
	fma.rn.f32 	%f287, %f286, 0fBE055027, 0f3E1039F6;
	fma.rn.f32 	%f288, %f287, %f286, 0fBDF8CDCC;
	fma.rn.f32 	%f289, %f288, %f286, 0f3E0F2955;
	fma.rn.f32 	%f290, %f289, %f286, 0fBE2AD8B9;
	fma.rn.f32 	%f291, %f290, %f286, 0f3E4CED0B;
	fma.rn.f32 	%f292, %f291, %f286, 0fBE7FFF22;
	fma.rn.f32 	%f293, %f292, %f286, 0f3EAAAA78;
	fma.rn.f32 	%f294, %f293, %f286, 0fBF000000;
	mul.f32 	%f295, %f286, %f294;
	fma.rn.f32 	%f296, %f295, %f286, %f286;
	fma.rn.f32 	%f297, %f285, 0f3F317218, %f296;
	setp.gt.u32 	%p112, %r1200, 2139095039;
	fma.rn.f32 	%f298, %f281, 0f7F800000, 0f7F800000;
	selp.f32 	%f299, %f298, %f297, %p112;
	setp.eq.f32 	%p113, %f281, 0f00000000;
	selp.f32 	%f300, 0fFF800000, %f299, %p113;
	add.f32 	%f301, %f279, %f300;
	mul.f32 	%f302, %f38, %f301;
	fma.rn.f32 	%f303, %f49, 0f3F000000, %f302;
	setp.geu.f32 	%p114, %f277, %f303;
	mov.u32 	%r1600, %r1606;
	mov.u32 	%r1601, %r1607;
	mov.u32 	%r1610, %r1270;
	@%p114 bra 	$L__BB1_155;
$L__BB1_161:
	setp.ne.s32 	%p115, %r643, 1;
	mul.f32 	%f304, %f38, %f47;
	mul.f32 	%f305, %f392, %f304;
	mul.f32 	%f50, %f12, %f305;
	mov.u32 	%r1613, %r1599;
	mov.u32 	%r1614, %r1606;
	mov.u32 	%r1615, %r1607;
	mov.f32 	%f400, %f397;
	@%p115 bra 	$L__BB1_163;
	shr.u32 	%r1204, %r1270, 2;
	xor.b32  	%r1205, %r1204, %r1270;
	shl.b32 	%r1206, %r1599, 4;
	shl.b32 	%r1207, %r1205, 1;
	xor.b32  	%r1208, %r1207, %r1206;
	xor.b32  	%r1209, %r1208, %r1205;
	xor.b32  	%r1614, %r1209, %r1599;
	add.s32 	%r1210, %r1605, %r1614;
	add.s32 	%r1211, %r1210, 724874;
	shr.u32 	%r1212, %r1269, 2;
	xor.b32  	%r1213, %r1212, %r1269;
	shl.b32 	%r1214, %r1614, 4;
	shl.b32 	%r1215, %r1213, 1;
	xor.b32  	%r1216, %r1215, %r1214;
	xor.b32  	%r1217, %r1216, %r1213;
	xor.b32  	%r1613, %r1217, %r1614;
	add.s32 	%r1612, %r1605, 1087311;
	add.s32 	%r1218, %r1613, %r1612;
	cvt.rn.f32.u32 	%f306, %r1211;
	fma.rn.f32 	%f307, %f306, 0f2F800000, 0f2F000000;
	cvt.rn.f32.u32 	%f308, %r1218;
	fma.rn.f32 	%f309, %f308, 0f30C90FDB, 0f30490FDB;
	setp.lt.f32 	%p116, %f307, 0f00800000;
	mul.f32 	%f310, %f307, 0f4B000000;
	selp.f32 	%f311, %f310, %f307, %p116;
	selp.f32 	%f312, 0fC1B80000, 0f00000000, %p116;
	mov.b32 	%r1219, %f311;
	add.s32 	%r1220, %r1219, -1059760811;
	and.b32  	%r1221, %r1220, -8388608;
	sub.s32 	%r1222, %r1219, %r1221;
	mov.b32 	%f313, %r1222;
	cvt.rn.f32.s32 	%f314, %r1221;
	fma.rn.f32 	%f315, %f314, 0f34000000, %f312;
	add.f32 	%f316, %f313, 0fBF800000;
	fma.rn.f32 	%f317, %f316, 0fBE055027, 0f3E1039F6;
	fma.rn.f32 	%f318, %f317, %f316, 0fBDF8CDCC;
	fma.rn.f32 	%f319, %f318, %f316, 0f3E0F2955;
	fma.rn.f32 	%f320, %f319, %f316, 0fBE2AD8B9;
	fma.rn.f32 	%f321, %f320, %f316, 0f3E4CED0B;
	fma.rn.f32 	%f322, %f321, %f316, 0fBE7FFF22;
	fma.rn.f32 	%f323, %f322, %f316, 0f3EAAAA78;
	fma.rn.f32 	%f324, %f323, %f316, 0fBF000000;
	mul.f32 	%f325, %f316, %f324;
	fma.rn.f32 	%f326, %f325, %f316, %f316;
	fma.rn.f32 	%f327, %f315, 0f3F317218, %f326;
	setp.gt.u32 	%p117, %r1219, 2139095039;
	fma.rn.f32 	%f328, %f311, 0f7F800000, 0f7F800000;
	selp.f32 	%f329, %f328, %f327, %p117;
	setp.eq.f32 	%p118, %f311, 0f00000000;
	mul.f32 	%f330, %f329, 0fC0000000;
	selp.f32 	%f331, 0f7F800000, %f330, %p118;
	sqrt.rn.f32 	%f332, %f331;
	sin.approx.f32 	%f333, %f309;
	cos.approx.f32 	%f334, %f309;
	mul.f32 	%f400, %f332, %f333;
	mul.f32 	%f397, %f332, %f334;
	mov.u32 	%r1615, %r1599;
	mov.u32 	%r1269, %r1606;
	mov.u32 	%r1270, %r1607;
$L__BB1_163:
	setp.eq.s32 	%p119, %r643, 1;
	mov.b32 	%r1604, 0;
	mov.u32 	%r1266, %r1613;
	mov.u32 	%r1267, %r1614;
	mov.u32 	%r1268, %r1615;
	mov.f32 	%f402, %f397;
	@%p119 bra 	$L__BB1_165;
	shr.u32 	%r1225, %r1270, 2;
	xor.b32  	%r1226, %r1225, %r1270;
	shl.b32 	%r1227, %r1613, 4;
	shl.b32 	%r1228, %r1226, 1;
	xor.b32  	%r1229, %r1228, %r1227;
	xor.b32  	%r1230, %r1229, %r1226;
	xor.b32  	%r1267, %r1230, %r1613;
	add.s32 	%r1231, %r1612, %r1267;
	add.s32 	%r1232, %r1231, 362437;
	shr.u32 	%r1233, %r1269, 2;
	xor.b32  	%r1234, %r1233, %r1269;
	shl.b32 	%r1235, %r1267, 4;
	shl.b32 	%r1236, %r1234, 1;
	xor.b32  	%r1237, %r1236, %r1235;
	xor.b32  	%r1238, %r1237, %r1234;
	xor.b32  	%r1266, %r1238, %r1267;
	add.s32 	%r1612, %r1612, 724874;
	add.s32 	%r1239, %r1266, %r1612;
	cvt.rn.f32.u32 	%f335, %r1232;
	fma.rn.f32 	%f336, %f335, 0f2F800000, 0f2F000000;
	cvt.rn.f32.u32 	%f337, %r1239;
	fma.rn.f32 	%f338, %f337, 0f30C90FDB, 0f30490FDB;
	setp.lt.f32 	%p120, %f336, 0f00800000;
	mul.f32 	%f339, %f336, 0f4B000000;
	selp.f32 	%f340, %f339, %f336, %p120;
	selp.f32 	%f341, 0fC1B80000, 0f00000000, %p120;
	mov.b32 	%r1240, %f340;
	add.s32 	%r1241, %r1240, -1059760811;
	and.b32  	%r1242, %r1241, -8388608;
	sub.s32 	%r1243, %r1240, %r1242;
	mov.b32 	%f342, %r1243;
	cvt.rn.f32.s32 	%f343, %r1242;
	fma.rn.f32 	%f344, %f343, 0f34000000, %f341;
	add.f32 	%f345, %f342, 0fBF800000;
	fma.rn.f32 	%f346, %f345, 0fBE055027, 0f3E1039F6;
	fma.rn.f32 	%f347, %f346, %f345, 0fBDF8CDCC;
	fma.rn.f32 	%f348, %f347, %f345, 0f3E0F2955;
	fma.rn.f32 	%f349, %f348, %f345, 0fBE2AD8B9;
	fma.rn.f32 	%f350, %f349, %f345, 0f3E4CED0B;
	fma.rn.f32 	%f351, %f350, %f345, 0fBE7FFF22;
	fma.rn.f32 	%f352, %f351, %f345, 0f3EAAAA78;
	fma.rn.f32 	%f353, %f352, %f345, 0fBF000000;
	mul.f32 	%f354, %f345, %f353;
	fma.rn.f32 	%f355, %f354, %f345, %f345;
	fma.rn.f32 	%f356, %f344, 0f3F317218, %f355;
	setp.gt.u32 	%p121, %r1240, 2139095039;
	fma.rn.f32 	%f357, %f340, 0f7F800000, 0f7F800000;
	selp.f32 	%f358, %f357, %f356, %p121;
	setp.eq.f32 	%p122, %f340, 0f00000000;
	mul.f32 	%f359, %f358, 0fC0000000;
	selp.f32 	%f360, 0f7F800000, %f359, %p122;
	sqrt.rn.f32 	%f361, %f360;
	sin.approx.f32 	%f362, %f338;
	cos.approx.f32 	%f363, %f338;
	mul.f32 	%f402, %f361, %f362;
	mul.f32 	%f397, %f361, %f363;
	mov.b32 	%r1604, 1;
	mov.u32 	%r1268, %r1613;
	mov.u32 	%r1269, %r1614;
	mov.u32 	%r1270, %r1615;
$L__BB1_165:
	ld.param.u32 	%r1247, [_Z26heston_almost_exact_kernelPfmffffi_param_6];
	ld.param.f32 	%f387, [_Z26heston_almost_exact_kernelPfmffffi_param_5];
	add.f32 	%f364, %f11, %f403;
	fma.rn.f32 	%f365, %f10, %f389, %f364;
	fma.rn.f32 	%f366, %f5, %f50, %f365;
	mul.f32 	%f367, %f6, %f389;
	mul.f32 	%f368, %f1, %f367;
	sqrt.rn.f32 	%f369, %f368;
	mul.f32 	%f370, %f9, %f402;
	fma.rn.f32 	%f371, %f387, %f400, %f370;
	fma.rn.f32 	%f403, %f369, %f371, %f366;
	add.s32 	%r1548, %r1548, 1;
	setp.ne.s32 	%p123, %r1548, %r1247;
	mov.f32 	%f389, %f50;
	@%p123 bra 	$L__BB1_117;
$L__BB1_166:
	ld.param.u64 	%rd38, [_Z26heston_almost_exact_kernelPfmffffi_param_0];
	cvta.to.global.u64 	%rd35, %rd38;
	fma.rn.f32 	%f372, %f403, 0f3BBB989D, 0f3F000000;
	cvt.sat.f32.f32 	%f373, %f372;
	mov.f32 	%f374, 0f4B400001;
	mov.f32 	%f375, 0f437C0000;
	fma.rm.f32 	%f376, %f373, %f375, %f374;
	add.f32 	%f377, %f376, 0fCB40007F;
	neg.f32 	%f378, %f377;
	fma.rn.f32 	%f379, %f403, 0f3FB8AA3B, %f378;
	fma.rn.f32 	%f380, %f403, 0f32A57060, %f379;
	mov.b32 	%r1244, %f376;
	shl.b32 	%r1245, %r1244, 23;
	mov.b32 	%f381, %r1245;
	ex2.approx.ftz.f32 	%f382, %f380;
	fma.rn.f32 	%f383, %f382, %f381, 0fBF800000;
	max.f32 	%f384, %f383, 0f00000000;
	shl.b64 	%rd36, %rd2, 2;
	add.s64 	%rd37, %rd35, %rd36;
	st.global.f32 	[%rd37], %f384;
	ret;

}
	// .globl	_Z16reduction_kernelPfS_i
.visible .entry _Z16reduction_kernelPfS_i(
	.param .u64 .ptr .align 1 _Z16reduction_kernelPfS_i_param_0,
	.param .u64 .ptr .align 1 _Z16reduction_kernelPfS_i_param_1,
	.param .u32 _Z16reduction_kernelPfS_i_param_2
)
{
	.reg .pred 	%p<6>;
	.reg .b32 	%r<14>;
	.reg .b32 	%f<9>;
	.reg .b64 	%rd<9>;

	ld.param.u64 	%rd1, [_Z16reduction_kernelPfS_i_param_0];
	ld.param.u64 	%rd2, [_Z16reduction_kernelPfS_i_param_1];
	ld.param.u32 	%r8, [_Z16reduction_kernelPfS_i_param_2];
	mov.u32 	%r1, %tid.x;
	mov.u32 	%r2, %ctaid.x;
	mov.u32 	%r13, %ntid.x;
	mad.lo.s32 	%r4, %r2, %r13, %r1;
	setp.ge.s32 	%p1, %r4, %r8;
	mov.f32 	%f8, 0f00000000;
	@%p1 bra 	$L__BB2_2;
	cvta.to.global.u64 	%rd3, %rd1;
	mul.wide.s32 	%rd4, %r4, 4;
	add.s64 	%rd5, %rd3, %rd4;
	ld.global.f32 	%f8, [%rd5];
$L__BB2_2:
	shl.b32 	%r9, %r1, 2;
	mov.u32 	%r10, sdata;
	add.s32 	%r5, %r10, %r9;
	st.shared.f32 	[%r5], %f8;
	bar.sync 	0;
	setp.lt.u32 	%p2, %r13, 2;
	@%p2 bra 	$L__BB2_6;
$L__BB2_3:
	shr.u32 	%r7, %r13, 1;
	setp.ge.u32 	%p3, %r1, %r7;
	@%p3 bra 	$L__BB2_5;
	shl.b32 	%r11, %r7, 2;
	add.s32 	%r12, %r5, %r11;
	ld.shared.f32 	%f4, [%r12];
	ld.shared.f32 	%f5, [%r5];
	add.f32 	%f6, %f4, %f5;
	st.shared.f32 	[%r5], %f6;
$L__BB2_5:
	bar.sync 	0;
	setp.gt.u32 	%p4, %r13, 3;
	mov.u32 	%r13, %r7;
	@%p4 bra 	$L__BB2_3;
$L__BB2_6:
	setp.ne.s32 	%p5, %r1, 0;
	@%p5 bra 	$L__BB2_8;
	ld.shared.f32 	%f7, [sdata];
	cvta.to.global.u64 	%rd6, %rd2;
	mul.wide.u32 	%rd7, %r2, 4;
	add.s64 	%rd8, %rd6, %rd7;
	st.global.f32 	[%rd8], %f7;
$L__BB2_8:
	ret;

}


// ===== COMPILED SASS (sm_100) =====

	.target	sm_100

	.elftype	@"ET_EXEC"


//--------------------- .note.nv.tkinfo           --------------------------
	.section	.note.nv.tkinfo,"",@"SHT_NOTE"
	.sectionflags	@"SHF_NOTE_NV_TKINFO"
	.tkinfo
        /*0018*/ 	.word	0x00000002
        /*0030*/ 	.string	""
        /*0030*/ 	.string	"ptxas"
        /*0030*/ 	.string	"Cuda compilation tools, release 13.0, V13.0.88"
        /*0030*/ 	.string	"Build cuda_13.0.r13.0/compiler.36424714_0"
        /*0030*/ 	.string	"-arch sm_100 -m 64 "



//--------------------- .note.nv.cuinfo           --------------------------
	.section	.note.nv.cuinfo,"",@"SHT_NOTE"
	.sectionflags	@"SHF_NOTE_NV_CUINFO"
        /*0018*/ 	.short	0x0002
        /*001a*/ 	.short	0x0064
        /*001c*/ 	.short	0x0082
	.zero		2


//--------------------- .nv.info                  --------------------------
	.section	.nv.info,"",@"SHT_CUDA_INFO"
	.align	4


	//----- nvinfo : EIATTR_REGCOUNT
	.align		4
        /*0000*/ 	.byte	0x04, 0x2f
        /*0002*/ 	.short	(.L_10 - .L_9)
	.align		4
.L_9:
        /*0004*/ 	.word	index@(_Z19heston_euler_kernelPfmffffi)
        /*0008*/ 	.word	0x0000001f


	//----- nvinfo : EIATTR_FRAME_SIZE
	.align		4
.L_10:
        /*000c*/ 	.byte	0x04, 0x11
        /*000e*/ 	.short	(.L_12 - .L_11)
	.align		4
.L_11:
        /*0010*/ 	.word	index@($__internal_6_$__cuda_sm20_sqrt_rn_f32_slowpath)
        /*0014*/ 	.word	0x00000030


	//----- nvinfo : EIATTR_FRAME_SIZE
	.align		4
.L_12:
        /*0018*/ 	.byte	0x04, 0x11
        /*001a*/ 	.short	(.L_14 - .L_13)
	.align		4
.L_13:
        /*001c*/ 	.word	index@($__internal_5_$__cuda_sm20_rcp_rn_f32_slowpath)
        /*0020*/ 	.word	0x00000030


	//----- nvinfo : EIATTR_FRAME_SIZE
	.align		4
.L_14:
        /*0024*/ 	.byte	0x04, 0x11
        /*0026*/ 	.short	(.L_16 - .L_15)
	.align		4
.L_15:
        /*0028*/ 	.word	index@(_Z19heston_euler_kernelPfmffffi)
        /*002c*/ 	.word	0x00000030


	//----- nvinfo : EIATTR_REGCOUNT
	.align		4
.L_16:
        /*0030*/ 	.byte	0x04, 0x2f
        /*0032*/ 	.short	(.L_18 - .L_17)
	.align		4
.L_17:
        /*0034*/ 	.word	index@(_Z26heston_almost_exact_kernelPfmffffi)
        /*0038*/ 	.word	0x00000037


	//----- nvinfo : EIATTR_FRAME_SIZE
	.align		4
.L_18:
        /*003c*/ 	.byte	0x04, 0x11
        /*003e*/ 	.short	(.L_20 - .L_19)
	.align		4
.L_19:
        /*0040*/ 	.word	index@($__internal_4_$__cuda_sm3x_div_rn_noftz_f32_slowpath)
        /*0044*/ 	.word	0x00000000


	//----- nvinfo : EIATTR_FRAME_SIZE
	.align		4
.L_20:
        /*0048*/ 	.byte	0x04, 0x11
        /*004a*/ 	.short	(.L_22 - .L_21)
	.align		4
.L_21:
        /*004c*/ 	.word	index@($__internal_3_$__cuda_sm20_sqrt_rn_f32_slowpath)
        /*0050*/ 	.word	0x00000000


	//----- nvinfo : EIATTR_FRAME_SIZE
	.align		4
.L_22:
        /*0054*/ 	.byte	0x04, 0x11
        /*0056*/ 	.short	(.L_24 - .L_23)
	.align		4
.L_23:
        /*0058*/ 	.word	index@($__internal_2_$__cuda_sm20_rcp_rn_f32_slowpath)
        /*005c*/ 	.word	0x00000000


	//----- nvinfo : EIATTR_FRAME_SIZE
	.align		4
.L_24:
        /*0060*/ 	.byte	0x04, 0x11
        /*0062*/ 	.short	(.L_26 - .L_25)
	.align		4
.L_25:
        /*0064*/ 	.word	index@($__internal_1_$__cuda_sm20_dsqrt_rn_f64_mediumpath_v1)
        /*0068*/ 	.word	0x00000000


	//----- nvinfo : EIATTR_FRAME_SIZE
	.align		4
.L_26:
        /*006c*/ 	.byte	0x04, 0x11
        /*006e*/ 	.short	(.L_28 - .L_27)
	.align		4
.L_27:
        /*0070*/ 	.word	index@($__internal_0_$__cuda_sm20_dblrcp_rn_slowpath_v3)
        /*0074*/ 	.word	0x00000000


	//----- nvinfo : EIATTR_FRAME_SIZE
	.align		4
.L_28:
        /*0078*/ 	.byte	0x04, 0x11
        /*007a*/ 	.short	(.L_30 - .L_29)
	.align		4
.L_29:
        /*007c*/ 	.word	index@(_Z26heston_almost_exact_kernelPfmffffi)
        /*0080*/ 	.word	0x00000000


	//----- nvinfo : EIATTR_REGCOUNT
	.align		4
.L_30:
        /*0084*/ 	.byte	0x04, 0x2f
        /*0086*/ 	.short	(.L_32 - .L_31)
	.align		4
.L_31:
        /*0088*/ 	.word	index@(_Z16reduction_kernelPfS_i)
        /*008c*/ 	.word	0x0000000b


	//----- nvinfo : EIATTR_FRAME_SIZE
	.align		4
.L_32:
        /*0090*/ 	.byte	0x04, 0x11
        /*0092*/ 	.short	(.L_34 - .L_33)
	.align		4
.L_33:
        /*0094*/ 	.word	index@(_Z16reduction_kernelPfS_i)
        /*0098*/ 	.word	0x00000000


	//----- nvinfo : EIATTR_MIN_STACK_SIZE
	.align		4
.L_34:
        /*009c*/ 	.byte	0x04, 0x12
        /*009e*/ 	.short	(.L_36 - .L_35)
	.align		4
.L_35:
        /*00a0*/ 	.word	index@(_Z16reduction_kernelPfS_i)
        /*00a4*/ 	.word	0x00000000


	//----- nvinfo : EIATTR_MIN_STACK_SIZE
	.align		4
.L_36:
        /*00a8*/ 	.byte	0x04, 0x12
        /*00aa*/ 	.short	(.L_38 - .L_37)
	.align		4
.L_37:
        /*00ac*/ 	.word	index@(_Z26heston_almost_exact_kernelPfmffffi)
        /*00b0*/ 	.word	0x00000000


	//----- nvinfo : EIATTR_MIN_STACK_SIZE
	.align		4
.L_38:
        /*00b4*/ 	.byte	0x04, 0x12
        /*00b6*/ 	.short	(.L_40 - .L_39)
	.align		4
.L_39:
        /*00b8*/ 	.word	index@(_Z19heston_euler_kernelPfmffffi)
        /*00bc*/ 	.word	0x00000030
.L_40:


//--------------------- .nv.compat                --------------------------
	.section	.nv.compat,"",@"SHT_CUDA_COMPAT_INFO"
	.align	4
        /*0000*/ 	.byte	0x02, 0x09, 0x00, 0x00, 0x02, 0x02, 0x01, 0x00, 0x02, 0x05, 0x05, 0x00, 0x03, 0x07, 0x01, 0x01
        /*0010*/ 	.byte	0x02, 0x03, 0x00, 0x00, 0x02, 0x06, 0x01, 0x00, 0x04, 0x0b, 0x08, 0x00, 0x01, 0x00, 0x00, 0x00
        /*0020*/ 	.byte	0x00, 0x00, 0x00, 0x00


//--------------------- .nv.info._Z16reduction_kernelPfS_i --------------------------
	.section	.nv.info._Z16reduction_kernelPfS_i,"",@"SHT_CUDA_INFO"
	.sectionflags	@""
	.align	4


	//----- nvinfo : EIATTR_CUDA_API_VERSION
	.align		4
        /*0000*/ 	.byte	0x04, 0x37
        /*0002*/ 	.short	(.L_42 - .L_41)
.L_41:
        /*0004*/ 	.word	0x00000082


	//----- nvinfo : EIATTR_KPARAM_INFO
	.align		4
.L_42:
        /*0008*/ 	.byte	0x04, 0x17
        /*000a*/ 	.short	(.L_44 - .L_43)
.L_43:
        /*000c*/ 	.word	0x00000000
        /*0010*/ 	.short	0x0002
        /*0012*/ 	.short	0x0010
        /*0014*/ 	.byte	0x00, 0xf0, 0x11, 0x00


	//----- nvinfo : EIATTR_KPARAM_INFO
	.align		4
.L_44:
        /*0018*/ 	.byte	0x04, 0x17
        /*001a*/ 	.short	(.L_46 - .L_45)
.L_45:
        /*001c*/ 	.word	0x00000000
        /*0020*/ 	.short	0x0001
        /*0022*/ 	.short	0x0008
        /*0024*/ 	.byte	0x00, 0xf5, 0x21, 0x00


	//----- nvinfo : EIATTR_KPARAM_INFO
	.align		4
.L_46:
        /*0028*/ 	.byte	0x04, 0x17
        /*002a*/ 	.short	(.L_48 - .L_47)
.L_47:
        /*002c*/ 	.word	0x00000000
        /*0030*/ 	.short	0x0000
        /*0032*/ 	.short	0x0000
        /*0034*/ 	.byte	0x00, 0xf5, 0x21, 0x00


	//----- nvinfo : EIATTR_SPARSE_MMA_MASK
	.align		4
.L_48:
        /*0038*/ 	.byte	0x03, 0x50
        /*003a*/ 	.short	0x0000


	//----- nvinfo : EIATTR_MAXREG_COUNT
	.align		4
        /*003c*/ 	.byte	0x03, 0x1b
        /*003e*/ 	.short	0x00ff


	//----- nvinfo : EIATTR_NUM_BARRIERS
	.align		4
        /*0040*/ 	.byte	0x02, 0x4c
        /*0042*/ 	.byte	0x01
	.zero		1


	//----- nvinfo : EIATTR_MERCURY_ISA_VERSION
	.align		4
        /*0044*/ 	.byte	0x03, 0x5f
        /*0046*/ 	.short	0x0101


	//----- nvinfo : EIATTR_VRC_CTA_INIT_COUNT
	.align		4
        /*0048*/ 	.byte	0x02, 0x4a
	.zero		1
	.zero		1


	//----- nvinfo : EIATTR_EXIT_INSTR_OFFSETS
	.align		4
        /*004c*/ 	.byte	0x04, 0x1c
        /*004e*/ 	.short	(.L_50 - .L_49)


	//   ....[0]....
.L_49:
        /*0050*/ 	.word	0x00000210


	//   ....[1]....
        /*0054*/ 	.word	0x00000290


	//----- nvinfo : EIATTR_CBANK_PARAM_SIZE
	.align		4
.L_50:
        /*0058*/ 	.byte	0x03, 0x19
        /*005a*/ 	.short	0x0014


	//----- nvinfo : EIATTR_PARAM_CBANK
	.align		4
        /*005c*/ 	.byte	0x04, 0x0a
        /*005e*/ 	.short	(.L_52 - .L_51)
	.align		4
.L_51:
        /*0060*/ 	.word	index@(.nv.constant0._Z16reduction_kernelPfS_i)
        /*0064*/ 	.short	0x0380
        /*0066*/ 	.short	0x0014


	//----- nvinfo : EIATTR_SW_WAR
	.align		4
.L_52:
        /*0068*/ 	.byte	0x04, 0x36
        /*006a*/ 	.short	(.L_54 - .L_53)
.L_53:
        /*006c*/ 	.word	0x00000008
.L_54:


//--------------------- .nv.info._Z26heston_almost_exact_kernelPfmffffi --------------------------
	.section	.nv.info._Z26heston_almost_exact_kernelPfmffffi,"",@"SHT_CUDA_INFO"
	.sectionflags	@""
	.align	4


	//----- nvinfo : EIATTR_CUDA_API_VERSION
	.align		4
        /*0000*/ 	.byte	0x04, 0x37
        /*0002*/ 	.short	(.L_56 - .L_55)
.L_55:
        /*0004*/ 	.word	0x00000082


	//----- nvinfo : EIATTR_KPARAM_INFO
	.align		4
.L_56:
        /*0008*/ 	.byte	0x04, 0x17
        /*000a*/ 	.short	(.L_58 - .L_57)
.L_57:
        /*000c*/ 	.word	0x00000000
        /*0010*/ 	.short	0x0006
        /*0012*/ 	.short	0x0020
        /*0014*/ 	.byte	0x00, 0xf0, 0x11, 0x00


	//----- nvinfo : EIATTR_KPARAM_INFO
	.align		4
.L_58:
        /*0018*/ 	.byte	0x04, 0x17
        /*001a*/ 	.short	(.L_60 - .L_59)
.L_59:
        /*001c*/ 	.word	0x00000000
        /*0020*/ 	.short	0x0005
        /*0022*/ 	.short	0x001c
        /*0024*/ 	.byte	0x00, 0xf0, 0x11, 0x00


	//----- nvinfo : EIATTR_KPARAM_INFO
	.align		4
.L_60:
        /*0028*/ 	.byte	0x04, 0x17
        /*002a*/ 	.short	(.L_62 - .L_61)
.L_61:
        /*002c*/ 	.word	0x00000000
        /*0030*/ 	.short	0x0004
        /*0032*/ 	.short	0x0018
        /*0034*/ 	.byte	0x00, 0xf0, 0x11, 0x00


	//----- nvinfo : EIATTR_KPARAM_INFO
	.align		4
.L_62:
        /*0038*/ 	.byte	0x04, 0x17
        /*003a*/ 	.short	(.L_64 - .L_63)
.L_63:
        /*003c*/ 	.word	0x00000000
        /*0040*/ 	.short	0x0003
        /*0042*/ 	.short	0x0014
        /*0044*/ 	.byte	0x00, 0xf0, 0x11, 0x00


	//----- nvinfo : EIATTR_KPARAM_INFO
	.align		4
.L_64:
        /*0048*/ 	.byte	0x04, 0x17
        /*004a*/ 	.short	(.L_66 - .L_65)
.L_65:
        /*004c*/ 	.word	0x00000000
        /*0050*/ 	.short	0x0002
        /*0052*/ 	.short	0x0010
        /*0054*/ 	.byte	0x00, 0xf0, 0x11, 0x00


	//----- nvinfo : EIATTR_KPARAM_INFO
	.align		4
.L_66:
        /*0058*/ 	.byte	0x04, 0x17
        /*005a*/ 	.short	(.L_68 - .L_67)
.L_67:
        /*005c*/ 	.word	0x00000000
        /*0060*/ 	.short	0x0001
        /*0062*/ 	.short	0x0008
        /*0064*/ 	.byte	0x00, 0xf0, 0x21, 0x00


	//----- nvinfo : EIATTR_KPARAM_INFO
	.align		4
.L_68:
        /*0068*/ 	.byte	0x04, 0x17
        /*006a*/ 	.short	(.L_70 - .L_69)
.L_69:
        /*006c*/ 	.word	0x00000000
        /*0070*/ 	.short	0x0000
        /*0072*/ 	.short	0x0000
        /*0074*/ 	.byte	0x00, 0xf5, 0x21, 0x00


	//----- nvinfo : EIATTR_SPARSE_MMA_MASK
	.align		4
.L_70:
        /*0078*/ 	.byte	0x03, 0x50
        /*007a*/ 	.short	0x0000


	//----- nvinfo : EIATTR_MAXREG_COUNT
	.align		4
        /*007c*/ 	.byte	0x03, 0x1b
        /*007e*/ 	.short	0x00ff


	//----- nvinfo : EIATTR_MERCURY_ISA_VERSION
	.align		4
        /*0080*/ 	.byte	0x03, 0x5f
        /*0082*/ 	.short	0x0101


	//----- nvinfo : EIATTR_VRC_CTA_INIT_COUNT
	.align		4
        /*0084*/ 	.byte	0x02, 0x4a
	.zero		1
	.zero		1


	//----- nvinfo : EIATTR_EXIT_INSTR_OFFSETS
	.align		4
        /*0088*/ 	.byte	0x04, 0x1c
        /*008a*/ 	.short	(.L_72 - .L_71)


	//   ....[0]....
.L_71:
        /*008c*/ 	.word	0x00007880


	//----- nvinfo : EIATTR_CRS_STACK_SIZE
	.align		4
.L_72:
        /*0090*/ 	.byte	0x04, 0x1e
        /*0092*/ 	.short	(.L_74 - .L_73)
.L_73:
        /*0094*/ 	.word	0x00000000


	//----- nvinfo : EIATTR_CBANK_PARAM_SIZE
	.align		4
.L_74:
        /*0098*/ 	.byte	0x03, 0x19
        /*009a*/ 	.short	0x0024


	//----- nvinfo : EIATTR_PARAM_CBANK
	.align		4
        /*009c*/ 	.byte	0x04, 0x0a
        /*009e*/ 	.short	(.L_76 - .L_75)
	.align		4
.L_75:
        /*00a0*/ 	.word	index@(.nv.constant0._Z26heston_almost_exact_kernelPfmffffi)
        /*00a4*/ 	.short	0x0380
        /*00a6*/ 	.short	0x0024


	//----- nvinfo : EIATTR_SW_WAR
	.align		4
.L_76:
        /*00a8*/ 	.byte	0x04, 0x36
        /*00aa*/ 	.short	(.L_78 - .L_77)
.L_77:
        /*00ac*/ 	.word	0x00000008
.L_78:


//--------------------- .nv.info._Z19heston_euler_kernelPfmffffi --------------------------
	.section	.nv.info._Z19heston_euler_kernelPfmffffi,"",@"SHT_CUDA_INFO"
	.sectionflags	@""
	.align	4


	//----- nvinfo : EIATTR_CUDA_API_VERSION
	.align		4
        /*0000*/ 	.byte	0x04, 0x37
        /*0002*/ 	.short	(.L_80 - .L_79)
.L_79:
        /*0004*/ 	.word	0x00000082


	//----- nvinfo : EIATTR_KPARAM_INFO
	.align		4
.L_80:
        /*0008*/ 	.byte	0x04, 0x17
        /*000a*/ 	.short	(.L_82 - .L_81)
.L_81:
        /*000c*/ 	.word	0x00000000
        /*0010*/ 	.short	0x0006
        /*0012*/ 	.short	0x0020
        /*0014*/ 	.byte	0x00, 0xf0, 0x11, 0x00


	//----- nvinfo : EIATTR_KPARAM_INFO
	.align		4
.L_82:
        /*0018*/ 	.byte	0x04, 0x17
        /*001a*/ 	.short	(.L_84 - .L_83)
.L_83:
        /*001c*/ 	.word	0x00000000
        /*0020*/ 	.short	0x0005
        /*0022*/ 	.short	0x001c
        /*0024*/ 	.byte	0x00, 0xf0, 0x11, 0x00


	//----- nvinfo : EIATTR_KPARAM_INFO
	.align		4
.L_84:
        /*0028*/ 	.byte	0x04, 0x17
        /*002a*/ 	.short	(.L_86 - .L_85)
.L_85:
        /*002c*/ 	.word	0x00000000
        /*0030*/ 	.short	0x0004
        /*0032*/ 	.short	0x0018
        /*0034*/ 	.byte	0x00, 0xf0, 0x11, 0x00


	//----- nvinfo : EIATTR_KPARAM_INFO
	.align		4
.L_86:
        /*0038*/ 	.byte	0x04, 0x17
        /*003a*/ 	.short	(.L_88 - .L_87)
.L_87:
        /*003c*/ 	.word	0x00000000
        /*0040*/ 	.short	0x0003
        /*0042*/ 	.short	0x0014
        /*0044*/ 	.byte	0x00, 0xf0, 0x11, 0x00


	//----- nvinfo : EIATTR_KPARAM_INFO
	.align		4
.L_88:
        /*0048*/ 	.byte	0x04, 0x17
        /*004a*/ 	.short	(.L_90 - .L_89)
.L_89:
        /*004c*/ 	.word	0x00000000
        /*0050*/ 	.short	0x0002
        /*0052*/ 	.short	0x0010
        /*0054*/ 	.byte	0x00, 0xf0, 0x11, 0x00


	//----- nvinfo : EIATTR_KPARAM_INFO
	.align		4
.L_90:
        /*0058*/ 	.byte	0x04, 0x17
        /*005a*/ 	.short	(.L_92 - .L_91)
.L_91:
        /*005c*/ 	.word	0x00000000
        /*0060*/ 	.short	0x0001
        /*0062*/ 	.short	0x0008
        /*0064*/ 	.byte	0x00, 0xf0, 0x21, 0x00


	//----- nvinfo : EIATTR_KPARAM_INFO
	.align		4
.L_92:
        /*0068*/ 	.byte	0x04, 0x17
        /*006a*/ 	.short	(.L_94 - .L_93)
.L_93:
        /*006c*/ 	.word	0x00000000
        /*0070*/ 	.short	0x0000
        /*0072*/ 	.short	0x0000
        /*0074*/ 	.byte	0x00, 0xf5, 0x21, 0x00


	//----- nvinfo : EIATTR_SPARSE_MMA_MASK
	.align		4
.L_94:
        /*0078*/ 	.byte	0x03, 0x50
        /*007a*/ 	.short	0x0000


	//----- nvinfo : EIATTR_MAXREG_COUNT
	.align		4
        /*007c*/ 	.byte	0x03, 0x1b
        /*007e*/ 	.short	0x00ff


	//----- nvinfo : EIATTR_MERCURY_ISA_VERSION
	.align		4
        /*0080*/ 	.byte	0x03, 0x5f
        /*0082*/ 	.short	0x0101


	//----- nvinfo : EIATTR_VRC_CTA_INIT_COUNT
	.align		4
        /*0084*/ 	.byte	0x02, 0x4a
	.zero		1
	.zero		1


	//----- nvinfo : EIATTR_EXIT_INSTR_OFFSETS
	.align		4
        /*0088*/ 	.byte	0x04, 0x1c
        /*008a*/ 	.short	(.L_96 - .L_95)


	//   ....[0]....
.L_95:
        /*008c*/ 	.word	0x000031f0


	//----- nvinfo : EIATTR_CRS_STACK_SIZE
	.align		4
.L_96:
        /*0090*/ 	.byte	0x04, 0x1e
        /*0092*/ 	.short	(.L_98 - .L_97)
.L_97:
        /*0094*/ 	.word	0x00000000


	//----- nvinfo : EIATTR_CBANK_PARAM_SIZE
	.align		4
.L_98:
        /*0098*/ 	.byte	0x03, 0x19
        /*009a*/ 	.short	0x0024


	//----- nvinfo : EIATTR_PARAM_CBANK
	.align		4
        /*009c*/ 	.byte	0x04, 0x0a
        /*009e*/ 	.short	(.L_100 - .L_99)
	.align		4
.L_99:
        /*00a0*/ 	.word	index@(.nv.constant0._Z19heston_euler_kernelPfmffffi)
        /*00a4*/ 	.short	0x0380
        /*00a6*/ 	.short	0x0024


	//----- nvinfo : EIATTR_SW_WAR
	.align		4
.L_100:
        /*00a8*/ 	.byte	0x04, 0x36
        /*00aa*/ 	.short	(.L_102 - .L_101)
.L_101:
        /*00ac*/ 	.word	0x00000008
.L_102:


//--------------------- .nv.callgraph             --------------------------
	.section	.nv.callgraph,"",@"SHT_CUDA_CALLGRAPH"
	.align	4
	.sectionentsize	8
	.align		4
        /*0000*/ 	.word	0x00000000
	.align		4
        /*0004*/ 	.word	0xffffffff
	.align		4
        /*0008*/ 	.word	0x00000000
	.align		4
        /*000c*/ 	.word	0xfffffffe
	.align		4
        /*0010*/ 	.word	0x00000000
	.align		4
        /*0014*/ 	.word	0xfffffffd
	.align		4
        /*0018*/ 	.word	0x00000000
	.align		4
        /*001c*/ 	.word	0xfffffffc


//--------------------- .nv.constant4             --------------------------
	.section	.nv.constant4,"a",@progbits
	.align	8
	.align		8
.nv.constant4:
        /*0000*/ 	.dword	precalc_xorwow_matrix
	.align		8
        /*0008*/ 	.dword	precalc_xorwow_offset_matrix
	.align		8
        /*0010*/ 	.dword	mrg32k3aM1
	.align		8
        /*0018*/ 	.dword	mrg32k3aM2
	.align		8
        /*0020*/ 	.dword	mrg32k3aM1SubSeq
	.align		8
        /*0028*/ 	.dword	mrg32k3aM2SubSeq
	.align		8
        /*0030*/ 	.dword	mrg32k3aM1Seq
	.align		8
        /*0038*/ 	.dword	mrg32k3aM2Seq


//--------------------- .nv.constant3             --------------------------
	.section	.nv.constant3,"a",@progbits
	.align	8
.nv.constant3:
	.type		__cr_lgamma_table,@object
	.size		__cr_lgamma_table,(.L_8 - __cr_lgamma_table)
__cr_lgamma_table:
        /*0000*/ 	.byte	0x00, 0x00, 0x00, 0x00, 0x00, 0x00, 0x00, 0x00, 0x00, 0x00, 0x00, 0x00, 0x00, 0x00, 0x00, 0x00
        /*0010*/ 	.byte	0xef, 0x39, 0xfa, 0xfe, 0x42, 0x2e, 0xe6, 0x3f, 0x02, 0x20, 0x2a, 0xfa, 0x0b, 0xab, 0xfc, 0x3f
        /*0020*/ 	.byte	0xf9, 0x2c, 0x92, 0x7c, 0xa7, 0x6c, 0x09, 0x40, 0xc9, 0x79, 0x44, 0x3c, 0x64, 0x26, 0x13, 0x40
        /*0030*/ 	.byte	0xca, 0x01, 0xcf, 0x3a, 0x27, 0x51, 0x1a, 0x40, 0x30, 0xcc, 0x2d, 0xf3, 0xe1, 0x0c, 0x21, 0x40
        /*0040*/ 	.byte	0x0d, 0xb7, 0xfc, 0x82, 0x8e, 0x35, 0x25, 0x40
.L_8:


//--------------------- .text._Z16reduction_kernelPfS_i --------------------------
	.section	.text._Z16reduction_kernelPfS_i,"ax",@progbits
	.align	128
        .global         _Z16reduction_kernelPfS_i
        .type           _Z16reduction_kernelPfS_i,@function
        .size           _Z16reduction_kernelPfS_i,(.L_x_157 - _Z16reduction_kernelPfS_i)
        .other          _Z16reduction_kernelPfS_i,@"STO_CUDA_ENTRY STV_DEFAULT"
_Z16reduction_kernelPfS_i:
.text._Z16reduction_kernelPfS_i:
[----:B------:R-:W-:Y:S01]  /*0000*/  LDC R1, c[0x0][0x37c] ;  /* 0x0000df00ff017b82 */ /* 0x000fe20000000800 */
[----:B------:R-:W0:Y:S01]  /*0010*/  S2R R6, SR_TID.X ;  /* 0x0000000000067919 */ /* 0x000e220000002100 */
[----:B------:R-:W0:Y:S01]  /*0020*/  LDCU UR8, c[0x0][0x360] ;  /* 0x00006c00ff0877ac */ /* 0x000e220008000800 */
[----:B------:R-:W-:Y:S01]  /*0030*/  IMAD.MOV.U32 R4, RZ, RZ, RZ ;  /* 0x000000ffff047224 */ /* 0x000fe200078e00ff */
[----:B------:R-:W0:Y:S01]  /*0040*/  S2R R7, SR_CTAID.X ;  /* 0x0000000000077919 */ /* 0x000e220000002500 */
[----:B------:R-:W1:Y:S01]  /*0050*/  LDCU UR4, c[0x0][0x390] ;  /* 0x00007200ff0477ac */ /* 0x000e620008000800 */
[----:B------:R-:W2:Y:S01]  /*0060*/  LDCU.64 UR6, c[0x0][0x358] ;  /* 0x00006b00ff0677ac */ /* 0x000ea20008000a00 */
[----:B0-----:R-:W-:-:S05]  /*0070*/  IMAD R5, R7, UR8, R6 ;  /* 0x0000000807057c24 */ /* 0x001fca000f8e0206 */
[----:B-1----:R-:W-:-:S13]  /*0080*/  ISETP.GE.AND P0, PT, R5, UR4, PT ;  /* 0x0000000405007c0c */ /* 0x002fda000bf06270 */
[----:B------:R-:W0:Y:S02]  /*0090*/  @!P0 LDC.64 R2, c[0x0][0x380] ;  /* 0x0000e000ff028b82 */ /* 0x000e240000000a00 */
[----:B0-----:R-:W-:-:S05]  /*00a0*/  @!P0 IMAD.WIDE R2, R5, 0x4, R2 ;  /* 0x0000000405028825 */ /* 0x001fca00078e0202 */
[----:B--2---:R-:W2:Y:S01]  /*00b0*/  @!P0 LDG.E R4, desc[UR6][R2.64] ;  /* 0x0000000602048981 */ /* 0x004ea2000c1e1900 */
[----:B------:R-:W0:Y:S01]  /*00c0*/  S2UR UR5, SR_CgaCtaId ;  /* 0x00000000000579c3 */ /* 0x000e220000008800 */
[----:B------:R-:W-:Y:S01]  /*00d0*/  IMAD.U32 R0, RZ, RZ, UR8 ;  /* 0x00000008ff007e24 */ /* 0x000fe2000f8e00ff */
[----:B------:R-:W-:Y:S01]  /*00e0*/  UMOV UR4, 0x400 ;  /* 0x0000040000047882 */ /* 0x000fe20000000000 */
[----:B------:R-:W-:-:S03]  /*00f0*/  ISETP.NE.AND P0, PT, R6, RZ, PT ;  /* 0x000000ff0600720c */ /* 0x000fc60003f05270 */
[----:B------:R-:W-:Y:S01]  /*0100*/  ISETP.GE.U32.AND P1, PT, R0, 0x2, PT ;  /* 0x000000020000780c */ /* 0x000fe20003f26070 */
[----:B0-----:R-:W-:-:S06]  /*0110*/  ULEA UR4, UR5, UR4, 0x18 ;  /* 0x0000000405047291 */ /* 0x001fcc000f8ec0ff */
[----:B------:R-:W-:-:S05]  /*0120*/  LEA R5, R6, UR4, 0x2 ;  /* 0x0000000406057c11 */ /* 0x000fca000f8e10ff */
[----:B--2---:R0:W-:Y:S01]  /*0130*/  STS [R5], R4 ;  /* 0x0000000405007388 */ /* 0x0041e20000000800 */
[----:B------:R-:W-:Y:S06]  /*0140*/  BAR.SYNC.DEFER_BLOCKING 0x0 ;  /* 0x0000000000007b1d */ /* 0x000fec0000010000 */
[----:B------:R-:W-:Y:S05]  /*0150*/  @!P1 BRA `(.L_x_0) ;  /* 0x00000000002c9947 */ /* 0x000fea0003800000 */
.L_x_1:
[----:B------:R-:W-:-:S04]  /*0160*/  SHF.R.U32.HI R8, RZ, 0x1, R0 ;  /* 0x00000001ff087819 */ /* 0x000fc80000011600 */
[----:B------:R-:W-:-:S13]  /*0170*/  ISETP.GE.U32.AND P1, PT, R6, R8, PT ;  /* 0x000000080600720c */ /* 0x000fda0003f26070 */
[----:B------:R-:W-:Y:S01]  /*0180*/  @!P1 LEA R2, R8, R5, 0x2 ;  /* 0x0000000508029211 */ /* 0x000fe200078e10ff */
[----:B------:R-:W-:Y:S05]  /*0190*/  @!P1 LDS R3, [R5] ;  /* 0x0000000005039984 */ /* 0x000fea0000000800 */
[----:B------:R-:W0:Y:S02]  /*01a0*/  @!P1 LDS R2, [R2] ;  /* 0x0000000002029984 */ /* 0x000e240000000800 */
[----:B0-----:R-:W-:-:S05]  /*01b0*/  @!P1 FADD R4, R2, R3 ;  /* 0x0000000302049221 */ /* 0x001fca0000000000 */
[----:B------:R1:W-:Y:S01]  /*01c0*/  @!P1 STS [R5], R4 ;  /* 0x0000000405009388 */ /* 0x0003e20000000800 */
[----:B------:R-:W-:Y:S01]  /*01d0*/  BAR.SYNC.DEFER_BLOCKING 0x0 ;  /* 0x0000000000007b1d */ /* 0x000fe20000010000 */
[----:B------:R-:W-:Y:S01]  /*01e0*/  ISETP.GT.U32.AND P1, PT, R0, 0x3, PT ;  /* 0x000000030000780c */ /* 0x000fe20003f24070 */
[----:B------:R-:W-:-:S12]  /*01f0*/  IMAD.MOV.U32 R0, RZ, RZ, R8 ;  /* 0x000000ffff007224 */ /* 0x000fd800078e0008 */
[----:B-1----:R-:W-:Y:S05]  /*0200*/  @P1 BRA `(.L_x_1) ;  /* 0xfffffffc00d41947 */ /* 0x002fea000383ffff */
.L_x_0:
[----:B------:R-:W-:Y:S05]  /*0210*/  @P0 EXIT ;  /* 0x000000000000094d */ /* 0x000fea0003800000 */
[----:B------:R-:W1:Y:S01]  /*0220*/  S2UR UR5, SR_CgaCtaId ;  /* 0x00000000000579c3 */ /* 0x000e620000008800 */
[----:B------:R-:W-:-:S07]  /*0230*/  UMOV UR4, 0x400 ;  /* 0x0000040000047882 */ /* 0x000fce0000000000 */
[----:B------:R-:W2:Y:S01]  /*0240*/  LDC.64 R2, c[0x0][0x388] ;  /* 0x0000e200ff027b82 */ /* 0x000ea20000000a00 */
[----:B-1----:R-:W-:Y:S01]  /*0250*/  ULEA UR4, UR5, UR4, 0x18 ;  /* 0x0000000405047291 */ /* 0x002fe2000f8ec0ff */
[----:B--2---:R-:W-:-:S08]  /*0260*/  IMAD.WIDE.U32 R2, R7, 0x4, R2 ;  /* 0x0000000407027825 */ /* 0x004fd000078e0002 */
[----:B0-----:R-:W0:Y:S04]  /*0270*/  LDS R5, [UR4] ;  /* 0x00000004ff057984 */ /* 0x001e280008000800 */
[----:B0-----:R-:W-:Y:S01]  /*0280*/  STG.E desc[UR6][R2.64], R5 ;  /* 0x0000000502007986 */ /* 0x001fe2000c101906 */
[----:B------:R-:W-:Y:S05]  /*0290*/  EXIT ;  /* 0x000000000000794d */ /* 0x000fea0003800000 */
.L_x_2:
[----:B------:R-:W-:-:S00]  /*02a0*/  BRA `(.L_x_2) ;  /* 0xfffffffc00fc7947 */ /* 0x000fc0000383ffff */
[----:B------:R-:W-:-:S00]  /*02b0*/  NOP ;  /* 0x0000000000007918 */ /* 0x000fc00000000000 */
        /* <DEDUP_REMOVED lines=12> */
.L_x_157:


//--------------------- .text._Z26heston_almost_exact_kernelPfmffffi --------------------------
	.section	.text._Z26heston_almost_exact_kernelPfmffffi,"ax",@progbits
	.align	128
        .global         _Z26heston_almost_exact_kernelPfmffffi
        .type           _Z26heston_almost_exact_kernelPfmffffi,@function
        .size           _Z26heston_almost_exact_kernelPfmffffi,(.L_x_154 - _Z26heston_almost_exact_kernelPfmffffi)
        .other          _Z26heston_almost_exact_kernelPfmffffi,@"STO_CUDA_ENTRY STV_DEFAULT"
_Z26heston_almost_exact_kernelPfmffffi:
.text._Z26heston_almost_exact_kernelPfmffffi:
[----:B------:R-:W-:Y:S01]  /*0000*/  LDC R1, c[0x0][0x37c] ;  /* 0x0000df00ff017b82 */ /* 0x000fe20000000800 */
[----:B------:R-:W0:Y:S07]  /*0010*/  S2R R3, SR_TID.X ;  /* 0x0000000000037919 */ /* 0x000e2e0000002100 */
[----:B------:R-:W0:Y:S01]  /*0020*/  S2UR UR6, SR_CTAID.X ;  /* 0x00000000000679c3 */ /* 0x000e220000002500 */
[----:B------:R-:W1:Y:S01]  /*0030*/  LDCU.64 UR4, c[0x0][0x388] ;  /* 0x00007100ff0477ac */ /* 0x000e620008000a00 */
[----:B------:R-:W-:Y:S01]  /*0040*/  BSSY.RECONVERGENT B0, `(.L_x_3) ;  /* 0x00002b6000007945 */ /* 0x000fe20003800200 */
[----:B------:R-:W2:Y:S05]  /*0050*/  LDCU.64 UR8, c[0x0][0x358] ;  /* 0x00006b00ff0877ac */ /* 0x000eaa0008000a00 */
[----:B------:R-:W0:Y:S01]  /*0060*/  LDC R2, c[0x0][0x360] ;  /* 0x0000d800ff027b82 */ /* 0x000e220000000800 */
[----:B-1----:R-:W-:-:S02]  /*0070*/  ULOP3.LUT UR4, UR4, 0xaad26b49, URZ, 0x3c, !UPT ;  /* 0xaad26b4904047892 */ /* 0x002fc4000f8e3cff */
[----:B------:R-:W-:Y:S02]  /*0080*/  ULOP3.LUT UR5, UR5, 0xf7dcefdd, URZ, 0x3c, !UPT ;  /* 0xf7dcefdd05057892 */ /* 0x000fe4000f8e3cff */
[----:B------:R-:W-:Y:S02]  /*0090*/  UIMAD UR4, UR4, 0x4182bed5, URZ ;  /* 0x4182bed5040478a4 */ /* 0x000fe4000f8e02ff */
[----:B------:R-:W-:Y:S02]  /*00a0*/  UIMAD UR5, UR5, -0x658354e5, URZ ;  /* 0x9a7cab1b050578a4 */ /* 0x000fe4000f8e02ff */
[----:B------:R-:W-:Y:S02]  /*00b0*/  UIADD3 UR10, UPT, UPT, UR4, 0x75bcd15, URZ ;  /* 0x075bcd15040a7890 */ /* 0x000fe4000fffe0ff */
[----:B------:R-:W-:Y:S02]  /*00c0*/  UIADD3 UR7, UPT, UPT, UR4, 0x64f0c9, UR5 ;  /* 0x0064f0c904077890 */ /* 0x000fe4000fffe005 */
[----:B------:R-:W-:Y:S01]  /*00d0*/  UIADD3 UR12, UPT, UPT, UR5, 0x1f123bb5, URZ ;  /* 0x1f123bb5050c7890 */ /* 0x000fe2000fffe0ff */
[----:B0-----:R-:W-:Y:S01]  /*00e0*/  IMAD R2, R2, UR6, R3 ;  /* 0x0000000602027c24 */ /* 0x001fe2000f8e0203 */
[----:B------:R-:W-:Y:S01]  /*00f0*/  ULOP3.LUT UR11, UR4, 0x159a55e5, URZ, 0x3c, !UPT ;  /* 0x159a55e5040b7892 */ /* 0x000fe2000f8e3cff */
[----:B------:R-:W-:Y:S01]  /*0100*/  IMAD.U32 R47, RZ, RZ, UR10 ;  /* 0x0000000aff2f7e24 */ /* 0x000fe2000f8e00ff */
[----:B------:R-:W-:Y:S01]  /*0110*/  ULOP3.LUT UR5, UR5, 0x5491333, URZ, 0x3c, !UPT ;  /* 0x0549133305057892 */ /* 0x000fe2000f8e3cff */
[----:B------:R-:W-:Y:S01]  /*0120*/  IMAD.U32 R4, RZ, RZ, UR7 ;  /* 0x00000007ff047e24 */ /* 0x000fe2000f8e00ff */
[----:B------:R-:W-:Y:S01]  /*0130*/  ISETP.NE.AND P0, PT, R2, RZ, PT ;  /* 0x000000ff0200720c */ /* 0x000fe20003f05270 */
[----:B------:R-:W-:Y:S01]  /*0140*/  UIADD3 UR6, UPT, UPT, UR4, 0x583f19, URZ ;  /* 0x00583f1904067890 */ /* 0x000fe2000fffe0ff */
[----:B------:R-:W-:Y:S01]  /*0150*/  SHF.R.S32.HI R3, RZ, 0x1f, R2 ;  /* 0x0000001fff037819 */ /* 0x000fe20000011402 */
[----:B------:R-:W-:-:S02]  /*0160*/  IMAD.U32 R32, RZ, RZ, UR11 ;  /* 0x0000000bff207e24 */ /* 0x000fc4000f8e00ff */
[----:B------:R-:W-:Y:S02]  /*0170*/  IMAD.U32 R5, RZ, RZ, UR12 ;  /* 0x0000000cff057e24 */ /* 0x000fe4000f8e00ff */
[----:B------:R-:W-:Y:S02]  /*0180*/  IMAD.U32 R7, RZ, RZ, UR5 ;  /* 0x00000005ff077e24 */ /* 0x000fe4000f8e00ff */
[----:B------:R-:W-:-:S04]  /*0190*/  IMAD.U32 R9, RZ, RZ, UR6 ;  /* 0x00000006ff097e24 */ /* 0x000fc8000f8e00ff */
[----:B--2---:R-:W-:Y:S05]  /*01a0*/  @!P0 BRA `(.L_x_4) ;  /* 0x00000028007c8947 */ /* 0x004fea0003800000 */
[----:B------:R-:W-:Y:S01]  /*01b0*/  MOV R0, UR10 ;  /* 0x0000000a00007c02 */ /* 0x000fe20008000f00 */
[----:B------:R-:W-:Y:S01]  /*01c0*/  IMAD.U32 R6, RZ, RZ, UR11 ;  /* 0x0000000bff067e24 */ /* 0x000fe2000f8e00ff */
[----:B------:R-:W-:Y:S01]  /*01d0*/  MOV R18, R3 ;  /* 0x0000000300127202 */ /* 0x000fe20000000f00 */
[----:B------:R-:W-:Y:S02]  /*01e0*/  IMAD.U32 R8, RZ, RZ, UR12 ;  /* 0x0000000cff087e24 */ /* 0x000fe4000f8e00ff */
[----:B------:R-:W-:Y:S02]  /*01f0*/  IMAD.U32 R14, RZ, RZ, UR5 ;  /* 0x00000005ff0e7e24 */ /* 0x000fe4000f8e00ff */
[----:B------:R-:W-:Y:S02]  /*0200*/  IMAD.U32 R15, RZ, RZ, UR6 ;  /* 0x00000006ff0f7e24 */ /* 0x000fe4000f8e00ff */
[----:B------:R-:W-:Y:S02]  /*0210*/  IMAD.MOV.U32 R16, RZ, RZ, RZ ;  /* 0x000000ffff107224 */ /* 0x000fe400078e00ff */
[----:B------:R-:W-:-:S07]  /*0220*/  IMAD.MOV.U32 R17, RZ, RZ, R2 ;  /* 0x000000ffff117224 */ /* 0x000fce00078e0002 */
.L_x_13:
[----:B------:R-:W-:Y:S01]  /*0230*/  LOP3.LUT R25, R17, 0x3, RZ, 0xc0, !PT ;  /* 0x0000000311197812 */ /* 0x000fe200078ec0ff */
[----:B------:R-:W-:Y:S03]  /*0240*/  BSSY.RECONVERGENT B1, `(.L_x_5) ;  /* 0x000028e000017945 */ /* 0x000fe60003800200 */
[----:B------:R-:W-:-:S04]  /*0250*/  ISETP.NE.U32.AND P0, PT, R25, RZ, PT ;  /* 0x000000ff1900720c */ /* 0x000fc80003f05070 */
[----:B------:R-:W-:-:S13]  /*0260*/  ISETP.NE.AND.EX P0, PT, RZ, RZ, PT, P0 ;  /* 0x000000ffff00720c */ /* 0x000fda0003f05300 */
[----:B------:R-:W-:Y:S05]  /*0270*/  @!P0 BRA `(.L_x_6) ;  /* 0x0000002800288947 */ /* 0x000fea0003800000 */
[----:B------:R-:W0:Y:S01]  /*0280*/  LDC.64 R10, c[0x4][RZ] ;  /* 0x01000000ff0a7b82 */ /* 0x000e220000000a00 */
[----:B------:R-:W-:Y:S02]  /*0290*/  IMAD.MOV.U32 R9, RZ, RZ, RZ ;  /* 0x000000ffff097224 */ /* 0x000fe400078e00ff */
[----:B------:R-:W-:Y:S02]  /*02a0*/  IMAD.MOV.U32 R7, RZ, RZ, RZ ;  /* 0x000000ffff077224 */ /* 0x000fe400078e00ff */
[----:B------:R-:W-:Y:S02]  /*02b0*/  IMAD.MOV.U32 R5, RZ, RZ, RZ ;  /* 0x000000ffff057224 */ /* 0x000fe400078e00ff */
[----:B------:R-:W-:Y:S02]  /*02c0*/  IMAD.MOV.U32 R32, RZ, RZ, RZ ;  /* 0x000000ffff207224 */ /* 0x000fe400078e00ff */
[----:B------:R-:W-:Y:S02]  /*02d0*/  IMAD.MOV.U32 R47, RZ, RZ, RZ ;  /* 0x000000ffff2f7224 */ /* 0x000fe400078e00ff */
[----:B------:R-:W-:-:S02]  /*02e0*/  IMAD.MOV.U32 R27, RZ, RZ, RZ ;  /* 0x000000ffff1b7224 */ /* 0x000fc400078e00ff */
[----:B0-----:R-:W-:-:S07]  /*02f0*/  IMAD.WIDE.U32 R10, R16, 0xc80, R10 ;  /* 0x00000c80100a7825 */ /* 0x001fce00078e000a */
.L_x_8:
[C---:B------:R-:W-:Y:S01]  /*0300*/  SHF.L.U32 R12, R27.reuse, 0x2, RZ ;  /* 0x000000021b0c7819 */ /* 0x040fe200000006ff */
[----:B------:R-:W-:Y:S01]  /*0310*/  IMAD.SHL.U32 R31, R27, 0x20, RZ ;  /* 0x000000201b1f7824 */ /* 0x000fe200078e00ff */
[----:B------:R-:W-:Y:S02]  /*0320*/  UMOV UR4, URZ ;  /* 0x000000ff00047c82 */ /* 0x000fe40008000000 */
[C---:B------:R-:W-:Y:S02]  /*0330*/  ISETP.EQ.AND P0, PT, R12.reuse, -0x4, PT ;  /* 0xfffffffc0c00780c */ /* 0x040fe40003f02270 */
[C---:B------:R-:W-:Y:S02]  /*0340*/  ISETP.EQ.AND P1, PT, R12.reuse, RZ, PT ;  /* 0x000000ff0c00720c */ /* 0x040fe40003f22270 */
[C---:B------:R-:W-:Y:S02]  /*0350*/  ISETP.EQ.AND P2, PT, R12.reuse, 0x4, PT ;  /* 0x000000040c00780c */ /* 0x040fe40003f42270 */
[----:B------:R-:W-:-:S07]  /*0360*/  ISETP.EQ.AND P3, PT, R12, 0x8, PT ;  /* 0x000000080c00780c */ /* 0x000fce0003f62270 */
[----:B------:R-:W-:Y:S01]  /*0370*/  @P0 IMAD.U32 R29, RZ, RZ, UR7 ;  /* 0x00000007ff1d0e24 */ /* 0x000fe2000f8e00ff */
[C---:B------:R-:W-:Y:S01]  /*0380*/  ISETP.EQ.AND P0, PT, R12.reuse, 0xc, PT ;  /* 0x0000000c0c00780c */ /* 0x040fe20003f02270 */
[----:B------:R-:W-:Y:S01]  /*0390*/  @P1 IMAD.MOV.U32 R29, RZ, RZ, R0 ;  /* 0x000000ffff1d1224 */ /* 0x000fe200078e0000 */
[C---:B------:R-:W-:Y:S01]  /*03a0*/  ISETP.EQ.AND P1, PT, R12.reuse, 0x10, PT ;  /* 0x000000100c00780c */ /* 0x040fe20003f22270 */
[----:B------:R-:W-:Y:S01]  /*03b0*/  @P2 IMAD.MOV.U32 R29, RZ, RZ, R6 ;  /* 0x000000ffff1d2224 */ /* 0x000fe200078e0006 */
[C---:B------:R-:W-:Y:S01]  /*03c0*/  ISETP.EQ.AND P2, PT, R12.reuse, 0x14, PT ;  /* 0x000000140c00780c */ /* 0x040fe20003f42270 */
[----:B------:R-:W-:Y:S01]  /*03d0*/  @P3 IMAD.MOV.U32 R29, RZ, RZ, R8 ;  /* 0x000000ffff1d3224 */ /* 0x000fe200078e0008 */
[----:B------:R-:W-:-:S07]  /*03e0*/  ISETP.EQ.AND P3, PT, R12, 0x18, PT ;  /* 0x000000180c00780c */ /* 0x000fce0003f62270 */
[----:B------:R-:W-:Y:S01]  /*03f0*/  @P0 IMAD.MOV.U32 R29, RZ, RZ, R14 ;  /* 0x000000ffff1d0224 */ /* 0x000fe200078e000e */
[C---:B------:R-:W-:Y:S01]  /*0400*/  ISETP.EQ.AND P0, PT, R12.reuse, 0x1c, PT ;  /* 0x0000001c0c00780c */ /* 0x040fe20003f02270 */
[----:B------:R-:W-:Y:S01]  /*0410*/  @P1 IMAD.MOV.U32 R29, RZ, RZ, R15 ;  /* 0x000000ffff1d1224 */ /* 0x000fe200078e000f */
[C---:B------:R-:W-:Y:S02]  /*0420*/  ISETP.EQ.AND P1, PT, R12.reuse, 0x20, PT ;  /* 0x000000200c00780c */ /* 0x040fe40003f22270 */
[----:B------:R-:W-:Y:S01]  /*0430*/  @P2 MOV R29, R0 ;  /* 0x00000000001d2202 */ /* 0x000fe20000000f00 */
[----:B------:R-:W-:Y:S01]  /*0440*/  @P3 IMAD.MOV.U32 R29, RZ, RZ, R0 ;  /* 0x000000ffff1d3224 */ /* 0x000fe200078e0000 */
[C---:B------:R-:W-:Y:S02]  /*0450*/  ISETP.EQ.AND P2, PT, R12.reuse, 0x24, PT ;  /* 0x000000240c00780c */ /* 0x040fe40003f42270 */
[----:B------:R-:W-:-:S05]  /*0460*/  ISETP.EQ.AND P3, PT, R12, 0x28, PT ;  /* 0x000000280c00780c */ /* 0x000fca0003f62270 */
[--C-:B------:R-:W-:Y:S02]  /*0470*/  @P0 IMAD.MOV.U32 R29, RZ, RZ, R0.reuse ;  /* 0x000000ffff1d0224 */ /* 0x100fe400078e0000 */
[----:B------:R-:W-:-:S04]  /*0480*/  @P1 IMAD.MOV.U32 R29, RZ, RZ, R0 ;  /* 0x000000ffff1d1224 */ /* 0x000fc800078e0000 */
[--C-:B------:R-:W-:Y:S02]  /*0490*/  @P2 IMAD.MOV.U32 R29, RZ, RZ, R0.reuse ;  /* 0x000000ffff1d2224 */ /* 0x100fe400078e0000 */
[----:B------:R-:W-:-:S07]  /*04a0*/  @P3 IMAD.MOV.U32 R29, RZ, RZ, R0 ;  /* 0x000000ffff1d3224 */ /* 0x000fce00078e0000 */
.L_x_7:
[----:B------:R-:W-:Y:S02]  /*04b0*/  SHF.R.U32.HI R33, RZ, UR4, R29 ;  /* 0x00000004ff217c19 */ /* 0x000fe4000801161d */
[----:B------:R-:W-:Y:S02]  /*04c0*/  IADD3 R12, PT, PT, R31, UR4, RZ ;  /* 0x000000041f0c7c10 */ /* 0x000fe4000fffe0ff */
[----:B------:R-:W-:-:S04]  /*04d0*/  LOP3.LUT R13, R33, 0x1, RZ, 0xc0, !PT ;  /* 0x00000001210d7812 */ /* 0x000fc800078ec0ff */
[----:B------:R-:W-:Y:S01]  /*04e0*/  ISETP.NE.U32.AND P0, PT, R13, 0x1, PT ;  /* 0x000000010d00780c */ /* 0x000fe20003f05070 */
[----:B------:R-:W-:-:S03]  /*04f0*/  IMAD R13, R12, 0x5, RZ ;  /* 0x000000050c0d7824 */ /* 0x000fc600078e02ff */
[----:B------:R-:W-:Y:S01]  /*0500*/  R2P PR, R33, 0x7e ;  /* 0x0000007e21007804 */ /* 0x000fe20000000000 */
[----:B------:R-:W-:-:S08]  /*0510*/  IMAD.WIDE.U32 R12, R13, 0x4, R10 ;  /* 0x000000040d0c7825 */ /* 0x000fd000078e000a */
[----:B------:R-:W2:Y:S04]  /*0520*/  @!P0 LDG.E R26, desc[UR8][R12.64+0x10] ;  /* 0x000010080c1a8981 */ /* 0x000ea8000c1e1900 */
[----:B------:R-:W3:Y:S04]  /*0530*/  @P1 LDG.E R36, desc[UR8][R12.64+0x24] ;  /* 0x000024080c241981 */ /* 0x000ee8000c1e1900 */
[----:B------:R-:W4:Y:S04]  /*0540*/  @P2 LDG.E R38, desc[UR8][R12.64+0x38] ;  /* 0x000038080c262981 */ /* 0x000f28000c1e1900 */
[----:B------:R-:W5:Y:S04]  /*0550*/  @!P0 LDG.E R20, desc[UR8][R12.64] ;  /* 0x000000080c148981 */ /* 0x000f68000c1e1900 */
[----:B------:R-:W5:Y:S04]  /*0560*/  @!P0 LDG.E R19, desc[UR8][R12.64+0x4] ;  /* 0x000004080c138981 */ /* 0x000f68000c1e1900 */
[----:B------:R-:W5:Y:S04]  /*0570*/  @!P0 LDG.E R22, desc[UR8][R12.64+0x8] ;  /* 0x000008080c168981 */ /* 0x000f68000c1e1900 */
[----:B------:R-:W5:Y:S04]  /*0580*/  @!P0 LDG.E R24, desc[UR8][R12.64+0xc] ;  /* 0x00000c080c188981 */ /* 0x000f68000c1e1900 */
[----:B------:R-:W5:Y:S04]  /*0590*/  @P3 LDG.E R40, desc[UR8][R12.64+0x4c] ;  /* 0x00004c080c283981 */ /* 0x000f68000c1e1900 */
        /* <DEDUP_REMOVED lines=11> */
[----:B------:R-:W5:Y:S01]  /*0650*/  @P6 LDG.E R50, desc[UR8][R12.64+0x84] ;  /* 0x000084080c326981 */ /* 0x000f62000c1e1900 */
[----:B--2---:R-:W-:-:S03]  /*0660*/  @!P0 LOP3.LUT R9, R9, R26, RZ, 0x3c, !PT ;  /* 0x0000001a09098212 */ /* 0x004fc600078e3cff */
[----:B------:R-:W2:Y:S01]  /*0670*/  @P3 LDG.E R26, desc[UR8][R12.64+0x3c] ;  /* 0x00003c080c1a3981 */ /* 0x000ea2000c1e1900 */
[----:B---3--:R-:W-:-:S03]  /*0680*/  @P1 LOP3.LUT R9, R9, R36, RZ, 0x3c, !PT ;  /* 0x0000002409091212 */ /* 0x008fc600078e3cff */
[----:B------:R-:W3:Y:S01]  /*0690*/  @P4 LDG.E R36, desc[UR8][R12.64+0x58] ;  /* 0x000058080c244981 */ /* 0x000ee2000c1e1900 */
[----:B----4-:R-:W-:-:S03]  /*06a0*/  @P2 LOP3.LUT R9, R9, R38, RZ, 0x3c, !PT ;  /* 0x0000002609092212 */ /* 0x010fc600078e3cff */
[----:B------:R-:W4:Y:S01]  /*06b0*/  @P4 LDG.E R38, desc[UR8][R12.64+0x5c] ;  /* 0x00005c080c264981 */ /* 0x000f22000c1e1900 */
[----:B-----5:R-:W-:-:S03]  /*06c0*/  @!P0 LOP3.LUT R47, R47, R20, RZ, 0x3c, !PT ;  /* 0x000000142f2f8212 */ /* 0x020fc600078e3cff */
[----:B------:R-:W5:Y:S01]  /*06d0*/  @P2 LDG.E R20, desc[UR8][R12.64+0x28] ;  /* 0x000028080c142981 */ /* 0x000f62000c1e1900 */
[----:B------:R-:W-:-:S03]  /*06e0*/  @!P0 LOP3.LUT R32, R32, R19, RZ, 0x3c, !PT ;  /* 0x0000001320208212 */ /* 0x000fc600078e3cff */
[----:B------:R-:W2:Y:S01]  /*06f0*/  @P2 LDG.E R19, desc[UR8][R12.64+0x2c] ;  /* 0x00002c080c132981 */ /* 0x000ea2000c1e1900 */
[----:B------:R-:W-:-:S03]  /*0700*/  @!P0 LOP3.LUT R5, R5, R22, RZ, 0x3c, !PT ;  /* 0x0000001605058212 */ /* 0x000fc600078e3cff */
[----:B------:R-:W3:Y:S01]  /*0710*/  @P2 LDG.E R22, desc[UR8][R12.64+0x30] ;  /* 0x000030080c162981 */ /* 0x000ee2000c1e1900 */
[----:B------:R-:W-:-:S03]  /*0720*/  @!P0 LOP3.LUT R7, R7, R24, RZ, 0x3c, !PT ;  /* 0x0000001807078212 */ /* 0x000fc600078e3cff */
[----:B------:R-:W4:Y:S01]  /*0730*/  @P2 LDG.E R24, desc[UR8][R12.64+0x34] ;  /* 0x000034080c182981 */ /* 0x000f22000c1e1900 */
[----:B------:R-:W-:Y:S02]  /*0740*/  @P3 LOP3.LUT R9, R9, R40, RZ, 0x3c, !PT ;  /* 0x0000002809093212 */ /* 0x000fe400078e3cff */
[----:B------:R-:W-:Y:S01]  /*0750*/  @P1 LOP3.LUT R47, R47, R28, RZ, 0x3c, !PT ;  /* 0x0000001c2f2f1212 */ /* 0x000fe200078e3cff */
[----:B------:R-:W4:Y:S01]  /*0760*/  @P5 LDG.E R40, desc[UR8][R12.64+0x64] ;  /* 0x000064080c285981 */ /* 0x000f22000c1e1900 */
[----:B------:R-:W-:-:S03]  /*0770*/  @P1 LOP3.LUT R32, R32, R21, RZ, 0x3c, !PT ;  /* 0x0000001520201212 */ /* 0x000fc600078e3cff */
[----:B------:R-:W4:Y:S01]  /*0780*/  @P3 LDG.E R28, desc[UR8][R12.64+0x44] ;  /* 0x000044080c1c3981 */ /* 0x000f22000c1e1900 */
[----:B------:R-:W-:-:S03]  /*0790*/  @P1 LOP3.LUT R5, R5, R30, RZ, 0x3c, !PT ;  /* 0x0000001e05051212 */ /* 0x000fc600078e3cff */
[----:B------:R-:W4:Y:S01]  /*07a0*/  @P3 LDG.E R21, desc[UR8][R12.64+0x40] ;  /* 0x000040080c153981 */ /* 0x000f22000c1e1900 */
[----:B------:R-:W-:-:S03]  /*07b0*/  LOP3.LUT P0, RZ, R33, 0x80, RZ, 0xc0, !PT ;  /* 0x0000008021ff7812 */ /* 0x000fc6000780c0ff */
[----:B------:R-:W4:Y:S01]  /*07c0*/  @P3 LDG.E R30, desc[UR8][R12.64+0x48] ;  /* 0x000048080c1e3981 */ /* 0x000f22000c1e1900 */
[----:B------:R-:W-:Y:S02]  /*07d0*/  @P4 LOP3.LUT R9, R9, R42, RZ, 0x3c, !PT ;  /* 0x0000002a09094212 */ /* 0x000fe400078e3cff */
[----:B------:R-:W-:Y:S01]  /*07e0*/  @P1 LOP3.LUT R7, R7, R34, RZ, 0x3c, !PT ;  /* 0x0000002207071212 */ /* 0x000fe200078e3cff */
[----:B------:R-:W4:Y:S04]  /*07f0*/  @P5 LDG.E R42, desc[UR8][R12.64+0x6c] ;  /* 0x00006c080c2a5981 */ /* 0x000f28000c1e1900 */
[----:B------:R-:W4:Y:S01]  /*0800*/  @P4 LDG.E R34, desc[UR8][R12.64+0x50] ;  /* 0x000050080c224981 */ /* 0x000f22000c1e1900 */
[----:B------:R-:W-:-:S03]  /*0810*/  @P5 LOP3.LUT R9, R9, R44, RZ, 0x3c, !PT ;  /* 0x0000002c09095212 */ /* 0x000fc600078e3cff */
[----:B------:R-:W4:Y:S01]  /*0820*/  @P5 LDG.E R44, desc[UR8][R12.64+0x70] ;  /* 0x000070080c2c5981 */ /* 0x000f22000c1e1900 */
[----:B------:R-:W-:-:S03]  /*0830*/  @P6 LOP3.LUT R9, R9, R46, RZ, 0x3c, !PT ;  /* 0x0000002e09096212 */ /* 0x000fc600078e3cff */
[----:B------:R-:W4:Y:S04]  /*0840*/  @P6 LDG.E R46, desc[UR8][R12.64+0x78] ;  /* 0x000078080c2e6981 */ /* 0x000f28000c1e1900 */
[----:B------:R-:W4:Y:S04]  /*0850*/  @P0 LDG.E R52, desc[UR8][R12.64+0x8c] ;  /* 0x00008c080c340981 */ /* 0x000f28000c1e1900 */
[----:B------:R-:W4:Y:S04]  /*0860*/  @P0 LDG.E R39, desc[UR8][R12.64+0x90] ;  /* 0x000090080c270981 */ /* 0x000f28000c1e1900 */
[----:B------:R-:W4:Y:S04]  /*0870*/  @P0 LDG.E R41, desc[UR8][R12.64+0x94] ;  /* 0x000094080c290981 */ /* 0x000f28000c1e1900 */
[----:B------:R-:W4:Y:S04]  /*0880*/  @P0 LDG.E R43, desc[UR8][R12.64+0x98] ;  /* 0x000098080c2b0981 */ /* 0x000f28000c1e1900 */
[----:B------:R-:W4:Y:S01]  /*0890*/  @P0 LDG.E R45, desc[UR8][R12.64+0x9c] ;  /* 0x00009c080c2d0981 */ /* 0x000f22000c1e1900 */
[----:B-----5:R-:W-:-:S02]  /*08a0*/  @P2 LOP3.LUT R47, R47, R20, RZ, 0x3c, !PT ;  /* 0x000000142f2f2212 */ /* 0x020fc400078e3cff */
[----:B--2---:R-:W-:Y:S02]  /*08b0*/  @P2 LOP3.LUT R32, R32, R19, RZ, 0x3c, !PT ;  /* 0x0000001320202212 */ /* 0x004fe400078e3cff */
[----:B---3--:R-:W-:Y:S02]  /*08c0*/  @P2 LOP3.LUT R5, R5, R22, RZ, 0x3c, !PT ;  /* 0x0000001605052212 */ /* 0x008fe400078e3cff */
[----:B----4-:R-:W-:Y:S02]  /*08d0*/  @P2 LOP3.LUT R7, R7, R24, RZ, 0x3c, !PT ;  /* 0x0000001807072212 */ /* 0x010fe400078e3cff */
[----:B------:R-:W-:Y:S02]  /*08e0*/  @P3 LOP3.LUT R47, R47, R26, RZ, 0x3c, !PT ;  /* 0x0000001a2f2f3212 */ /* 0x000fe400078e3cff */
[----:B------:R-:W-:Y:S02]  /*08f0*/  @P3 LOP3.LUT R5, R5, R28, RZ, 0x3c, !PT ;  /* 0x0000001c05053212 */ /* 0x000fe400078e3cff */
[----:B------:R-:W-:-:S02]  /*0900*/  @P3 LOP3.LUT R32, R32, R21, RZ, 0x3c, !PT ;  /* 0x0000001520203212 */ /* 0x000fc400078e3cff */
[----:B------:R-:W-:Y:S02]  /*0910*/  @P3 LOP3.LUT R7, R7, R30, RZ, 0x3c, !PT ;  /* 0x0000001e07073212 */ /* 0x000fe400078e3cff */
[----:B------:R-:W-:Y:S02]  /*0920*/  @P4 LOP3.LUT R32, R32, R23, RZ, 0x3c, !PT ;  /* 0x0000001720204212 */ /* 0x000fe400078e3cff */
[----:B------:R-:W-:Y:S02]  /*0930*/  @P4 LOP3.LUT R5, R5, R36, RZ, 0x3c, !PT ;  /* 0x0000002405054212 */ /* 0x000fe400078e3cff */
        /* <DEDUP_REMOVED lines=15> */
[----:B------:R-:W-:-:S13]  /*0a30*/  R2P PR, R33.B1, 0x7f ;  /* 0x0000007f21007804 */ /* 0x000fda0000001000 */
[----:B------:R-:W2:Y:S04]  /*0a40*/  @P0 LDG.E R22, desc[UR8][R12.64+0xa0] ;  /* 0x0000a0080c160981 */ /* 0x000ea8000c1e1900 */
[----:B------:R-:W3:Y:S04]  /*0a50*/  @P0 LDG.E R24, desc[UR8][R12.64+0xa8] ;  /* 0x0000a8080c180981 */ /* 0x000ee8000c1e1900 */
[----:B------:R-:W4:Y:S04]  /*0a60*/  @P0 LDG.E R19, desc[UR8][R12.64+0xa4] ;  /* 0x0000a4080c130981 */ /* 0x000f28000c1e1900 */
        /* <DEDUP_REMOVED lines=18> */
[----:B--2---:R-:W-:-:S03]  /*0b90*/  @P0 LOP3.LUT R47, R47, R22, RZ, 0x3c, !PT ;  /* 0x000000162f2f0212 */ /* 0x004fc600078e3cff */
[----:B------:R-:W2:Y:S01]  /*0ba0*/  @P2 LDG.E R22, desc[UR8][R12.64+0xd4] ;  /* 0x0000d4080c162981 */ /* 0x000ea2000c1e1900 */
[----:B---3--:R-:W-:-:S03]  /*0bb0*/  @P0 LOP3.LUT R5, R5, R24, RZ, 0x3c, !PT ;  /* 0x0000001805050212 */ /* 0x008fc600078e3cff */
[----:B------:R-:W3:Y:S01]  /*0bc0*/  @P2 LDG.E R24, desc[UR8][R12.64+0xd8] ;  /* 0x0000d8080c182981 */ /* 0x000ee2000c1e1900 */
[----:B----4-:R-:W-:-:S03]  /*0bd0*/  @P0 LOP3.LUT R32, R32, R19, RZ, 0x3c, !PT ;  /* 0x0000001320200212 */ /* 0x010fc600078e3cff */
[----:B------:R-:W4:Y:S01]  /*0be0*/  @P3 LDG.E R19, desc[UR8][R12.64+0xe0] ;  /* 0x0000e0080c133981 */ /* 0x000f22000c1e1900 */
[----:B-----5:R-:W-:-:S03]  /*0bf0*/  @P0 LOP3.LUT R7, R7, R26, RZ, 0x3c, !PT ;  /* 0x0000001a07070212 */ /* 0x020fc600078e3cff */
[----:B------:R-:W5:Y:S01]  /*0c00*/  @P3 LDG.E R26, desc[UR8][R12.64+0xdc] ;  /* 0x0000dc080c1a3981 */ /* 0x000f62000c1e1900 */
[----:B------:R-:W-:-:S03]  /*0c10*/  @P0 LOP3.LUT R9, R9, R28, RZ, 0x3c, !PT ;  /* 0x0000001c09090212 */ /* 0x000fc600078e3cff */
[----:B------:R-:W5:Y:S01]  /*0c20*/  @P3 LDG.E R28, desc[UR8][R12.64+0xe4] ;  /* 0x0000e4080c1c3981 */ /* 0x000f62000c1e1900 */
[----:B------:R-:W-:-:S03]  /*0c30*/  @P1 LOP3.LUT R47, R47, R30, RZ, 0x3c, !PT ;  /* 0x0000001e2f2f1212 */ /* 0x000fc600078e3cff */
[----:B------:R-:W5:Y:S01]  /*0c40*/  @P3 LDG.E R30, desc[UR8][R12.64+0xe8] ;  /* 0x0000e8080c1e3981 */ /* 0x000f62000c1e1900 */
[----:B------:R-:W-:-:S03]  /*0c50*/  @P1 LOP3.LUT R5, R5, R34, RZ, 0x3c, !PT ;  /* 0x0000002205051212 */ /* 0x000fc600078e3cff */
[----:B------:R-:W5:Y:S01]  /*0c60*/  @P3 LDG.E R34, desc[UR8][R12.64+0xec] ;  /* 0x0000ec080c223981 */ /* 0x000f62000c1e1900 */
[----:B------:R-:W-:Y:S02]  /*0c70*/  LOP3.LUT P0, RZ, R33, 0x8000, RZ, 0xc0, !PT ;  /* 0x0000800021ff7812 */ /* 0x000fe4000780c0ff */
[----:B------:R-:W-:Y:S01]  /*0c80*/  @P1 LOP3.LUT R32, R32, R21, RZ, 0x3c, !PT ;  /* 0x0000001520201212 */ /* 0x000fe200078e3cff */
[----:B------:R-:W5:Y:S01]  /*0c90*/  @P6 LDG.E R33, desc[UR8][R12.64+0x11c] ;  /* 0x00011c080c216981 */ /* 0x000f62000c1e1900 */
[----:B------:R-:W-:-:S03]  /*0ca0*/  @P1 LOP3.LUT R7, R7, R36, RZ, 0x3c, !PT ;  /* 0x0000002407071212 */ /* 0x000fc600078e3cff */
[----:B------:R-:W5:Y:S01]  /*0cb0*/  @P4 LDG.E R36, desc[UR8][R12.64+0xf0] ;  /* 0x0000f0080c244981 */ /* 0x000f62000c1e1900 */
[----:B------:R-:W-:-:S03]  /*0cc0*/  @P1 LOP3.LUT R9, R9, R38, RZ, 0x3c, !PT ;  /* 0x0000002609091212 */ /* 0x000fc600078e3cff */
[----:B------:R-:W5:Y:S01]  /*0cd0*/  @P4 LDG.E R21, desc[UR8][R12.64+0xf4] ;  /* 0x0000f4080c154981 */ /* 0x000f62000c1e1900 */
[----:B------:R-:W-:-:S03]  /*0ce0*/  @P2 LOP3.LUT R47, R47, R40, RZ, 0x3c, !PT ;  /* 0x000000282f2f2212 */ /* 0x000fc600078e3cff */
[----:B------:R-:W5:Y:S04]  /*0cf0*/  @P4 LDG.E R38, desc[UR8][R12.64+0xf8] ;  /* 0x0000f8080c264981 */ /* 0x000f68000c1e1900 */
[----:B------:R-:W5:Y:S01]  /*0d00*/  @P4 LDG.E R40, desc[UR8][R12.64+0xfc] ;  /* 0x0000fc080c284981 */ /* 0x000f62000c1e1900 */
[----:B------:R-:W-:-:S03]  /*0d10*/  @P2 LOP3.LUT R32, R32, R23, RZ, 0x3c, !PT ;  /* 0x0000001720202212 */ /* 0x000fc600078e3cff */
[----:B------:R-:W5:Y:S01]  /*0d20*/  @P5 LDG.E R23, desc[UR8][R12.64+0x108] ;  /* 0x000108080c175981 */ /* 0x000f62000c1e1900 */
[----:B------:R-:W-:-:S03]  /*0d30*/  @P2 LOP3.LUT R5, R5, R20, RZ, 0x3c, !PT ;  /* 0x0000001405052212 */ /* 0x000fc600078e3cff */
[----:B------:R-:W5:Y:S04]  /*0d40*/  @P6 LDG.E R20, desc[UR8][R12.64+0x124] ;  /* 0x000124080c146981 */ /* 0x000f68000c1e1900 */
[----:B------:R-:W5:Y:S04]  /*0d50*/  @P0 LDG.E R39, desc[UR8][R12.64+0x12c] ;  /* 0x00012c080c270981 */ /* 0x000f68000c1e1900 */
[----:B------:R-:W5:Y:S04]  /*0d60*/  @P0 LDG.E R41, desc[UR8][R12.64+0x130] ;  /* 0x000130080c290981 */ /* 0x000f68000c1e1900 */
[----:B------:R-:W5:Y:S04]  /*0d70*/  @P0 LDG.E R43, desc[UR8][R12.64+0x134] ;  /* 0x000134080c2b0981 */ /* 0x000f68000c1e1900 */
[----:B------:R-:W5:Y:S04]  /*0d80*/  @P0 LDG.E R49, desc[UR8][R12.64+0x13c] ;  /* 0x00013c080c310981 */ /* 0x000f68000c1e1900 */
[----:B------:R-:W5:Y:S01]  /*0d90*/  @P0 LDG.E R45, desc[UR8][R12.64+0x138] ;  /* 0x000138080c2d0981 */ /* 0x000f62000c1e1900 */
[----:B------:R-:W-:-:S04]  /*0da0*/  UIADD3 UR4, UPT, UPT, UR4, 0x10, URZ ;  /* 0x0000001004047890 */ /* 0x000fc8000fffe0ff */
[----:B------:R-:W-:Y:S01]  /*0db0*/  UISETP.NE.AND UP0, UPT, UR4, 0x20, UPT ;  /* 0x000000200400788c */ /* 0x000fe2000bf05270 */
[----:B--2---:R-:W-:Y:S02]  /*0dc0*/  @P2 LOP3.LUT R7, R7, R22, RZ, 0x3c, !PT ;  /* 0x0000001607072212 */ /* 0x004fe400078e3cff */
[----:B---3--:R-:W-:Y:S02]  /*0dd0*/  @P2 LOP3.LUT R9, R9, R24, RZ, 0x3c, !PT ;  /* 0x0000001809092212 */ /* 0x008fe400078e3cff */
[----:B----4-:R-:W-:Y:S02]  /*0de0*/  @P3 LOP3.LUT R32, R32, R19, RZ, 0x3c, !PT ;  /* 0x0000001320203212 */ /* 0x010fe400078e3cff */
[----:B-----5:R-:W-:Y:S02]  /*0df0*/  @P3 LOP3.LUT R47, R47, R26, RZ, 0x3c, !PT ;  /* 0x0000001a2f2f3212 */ /* 0x020fe400078e3cff */
[----:B------:R-:W-:Y:S02]  /*0e00*/  @P3 LOP3.LUT R5, R5, R28, RZ, 0x3c, !PT ;  /* 0x0000001c05053212 */ /* 0x000fe400078e3cff */
[----:B------:R-:W-:-:S02]  /*0e10*/  @P3 LOP3.LUT R7, R7, R30, RZ, 0x3c, !PT ;  /* 0x0000001e07073212 */ /* 0x000fc400078e3cff */
[----:B------:R-:W-:-:S04]  /*0e20*/  @P3 LOP3.LUT R9, R9, R34, RZ, 0x3c, !PT ;  /* 0x0000002209093212 */ /* 0x000fc800078e3cff */
        /* <DEDUP_REMOVED lines=19> */
[----:B------:R-:W-:Y:S01]  /*0f60*/  @P0 LOP3.LUT R7, R7, R45, RZ, 0x3c, !PT ;  /* 0x0000002d07070212 */ /* 0x000fe200078e3cff */
[----:B------:R-:W-:Y:S06]  /*0f70*/  BRA.U UP0, `(.L_x_7) ;  /* 0xfffffff5004c7547 */ /* 0x000fec000b83ffff */
[----:B------:R-:W-:-:S05]  /*0f80*/  VIADD R27, R27, 0x1 ;  /* 0x000000011b1b7836 */ /* 0x000fca0000000000 */
[----:B------:R-:W-:-:S13]  /*0f90*/  ISETP.NE.AND P0, PT, R27, 0x5, PT ;  /* 0x000000051b00780c */ /* 0x000fda0003f05270 */
[----:B------:R-:W-:Y:S05]  /*0fa0*/  @P0 BRA `(.L_x_8) ;  /* 0xfffffff000d40947 */ /* 0x000fea000383ffff */
[----:B------:R-:W-:Y:S01]  /*0fb0*/  ISETP.NE.U32.AND P0, PT, R25, 0x1, PT ;  /* 0x000000011900780c */ /* 0x000fe20003f05070 */
[----:B------:R-:W-:Y:S02]  /*0fc0*/  IMAD.MOV.U32 R0, RZ, RZ, R47 ;  /* 0x000000ffff007224 */ /* 0x000fe400078e002f */
[----:B------:R-:W-:Y:S01]  /*0fd0*/  IMAD.MOV.U32 R6, RZ, RZ, R32 ;  /* 0x000000ffff067224 */ /* 0x000fe200078e0020 */
[----:B------:R-:W-:Y:S01]  /*0fe0*/  ISETP.NE.AND.EX P0, PT, RZ, RZ, PT, P0 ;  /* 0x000000ffff00720c */ /* 0x000fe20003f05300 */
[----:B------:R-:W-:Y:S02]  /*0ff0*/  IMAD.MOV.U32 R8, RZ, RZ, R5 ;  /* 0x000000ffff087224 */ /* 0x000fe400078e0005 */
[----:B------:R-:W-:Y:S02]  /*1000*/  IMAD.MOV.U32 R14, RZ, RZ, R7 ;  /* 0x000000ffff0e7224 */ /* 0x000fe400078e0007 */
[----:B------:R-:W-:-:S08]  /*1010*/  IMAD.MOV.U32 R15, RZ, RZ, R9 ;  /* 0x000000ffff0f7224 */ /* 0x000fd000078e0009 */
[----:B------:R-:W-:Y:S05]  /*1020*/  @!P0 BRA `(.L_x_6) ;  /* 0x0000001800bc8947 */ /* 0x000fea0003800000 */
[----:B------:R-:W-:Y:S02]  /*1030*/  HFMA2 R9, -RZ, RZ, 0, 0 ;  /* 0x00000000ff097431 */ /* 0x000fe400000001ff */
[----:B------:R-:W-:Y:S02]  /*1040*/  IMAD.MOV.U32 R7, RZ, RZ, RZ ;  /* 0x000000ffff077224 */ /* 0x000fe400078e00ff */
[----:B------:R-:W-:Y:S02]  /*1050*/  IMAD.MOV.U32 R5, RZ, RZ, RZ ;  /* 0x000000ffff057224 */ /* 0x000fe400078e00ff */
[----:B------:R-:W-:Y:S02]  /*1060*/  IMAD.MOV.U32 R32, RZ, RZ, RZ ;  /* 0x000000ffff207224 */ /* 0x000fe400078e00ff */
[----:B------:R-:W-:Y:S02]  /*1070*/  IMAD.MOV.U32 R47, RZ, RZ, RZ ;  /* 0x000000ffff2f7224 */ /* 0x000fe400078e00ff */
[----:B------:R-:W-:-:S07]  /*1080*/  IMAD.MOV.U32 R27, RZ, RZ, RZ ;  /* 0x000000ffff1b7224 */ /* 0x000fce00078e00ff */
.L_x_10:
[C---:B------:R-:W-:Y:S01]  /*1090*/  IMAD.SHL.U32 R12, R27.reuse, 0x4, RZ ;  /* 0x000000041b0c7824 */ /* 0x040fe200078e00ff */
[----:B------:R-:W-:Y:S01]  /*10a0*/  UMOV UR4, URZ ;  /* 0x000000ff00047c82 */ /* 0x000fe20008000000 */
[----:B------:R-:W-:-:S03]  /*10b0*/  IMAD.SHL.U32 R31, R27, 0x20, RZ ;  /* 0x000000201b1f7824 */ /* 0x000fc600078e00ff */
[C---:B------:R-:W-:Y:S02]  /*10c0*/  ISETP.EQ.AND P0, PT, R12.reuse, -0x4, PT ;  /* 0xfffffffc0c00780c */ /* 0x040fe40003f02270 */
[C---:B------:R-:W-:Y:S02]  /*10d0*/  ISETP.EQ.AND P1, PT, R12.reuse, RZ, PT ;  /* 0x000000ff0c00720c */ /* 0x040fe40003f22270 */
[C---:B------:R-:W-:Y:S02]  /*10e0*/  ISETP.EQ.AND P2, PT, R12.reuse, 0x4, PT ;  /* 0x000000040c00780c */ /* 0x040fe40003f42270 */
[----:B------:R-:W-:-:S07]  /*10f0*/  ISETP.EQ.AND P3, PT, R12, 0x8, PT ;  /* 0x000000080c00780c */ /* 0x000fce0003f62270 */
[----:B------:R-:W-:Y:S02]  /*1100*/  @P0 MOV R29, UR7 ;  /* 0x00000007001d0c02 */ /* 0x000fe40008000f00 */
        /* <DEDUP_REMOVED lines=10> */
[C---:B------:R-:W-:Y:S01]  /*11b0*/  ISETP.EQ.AND P1, PT, R12.reuse, 0x20, PT ;  /* 0x000000200c00780c */ /* 0x040fe20003f22270 */
[----:B------:R-:W-:Y:S01]  /*11c0*/  @P2 IMAD.MOV.U32 R29, RZ, RZ, R0 ;  /* 0x000000ffff1d2224 */ /* 0x000fe200078e0000 */
[C---:B------:R-:W-:Y:S02]  /*11d0*/  ISETP.EQ.AND P2, PT, R12.reuse, 0x24, PT ;  /* 0x000000240c00780c */ /* 0x040fe40003f42270 */
[----:B------:R-:W-:Y:S02]  /*11e0*/  @P3 MOV R29, R0 ;  /* 0x00000000001d3202 */ /* 0x000fe40000000f00 */
[----:B------:R-:W-:-:S05]  /*11f0*/  ISETP.EQ.AND P3, PT, R12, 0x28, PT ;  /* 0x000000280c00780c */ /* 0x000fca0003f62270 */
[--C-:B------:R-:W-:Y:S02]  /*1200*/  @P0 IMAD.MOV.U32 R29, RZ, RZ, R0.reuse ;  /* 0x000000ffff1d0224 */ /* 0x100fe400078e0000 */
[--C-:B------:R-:W-:Y:S02]  /*1210*/  @P1 IMAD.MOV.U32 R29, RZ, RZ, R0.reuse ;  /* 0x000000ffff1d1224 */ /* 0x100fe400078e0000 */
[----:B------:R-:W-:-:S04]  /*1220*/  @P2 IMAD.MOV.U32 R29, RZ, RZ, R0 ;  /* 0x000000ffff1d2224 */ /* 0x000fc800078e0000 */
[----:B------:R-:W-:-:S07]  /*1230*/  @P3 IMAD.MOV.U32 R29, RZ, RZ, R0 ;  /* 0x000000ffff1d3224 */ /* 0x000fce00078e0000 */
.L_x_9:
[----:B------:R-:W-:Y:S01]  /*1240*/  SHF.R.U32.HI R33, RZ, UR4, R29 ;  /* 0x00000004ff217c19 */ /* 0x000fe2000801161d */
[----:B------:R-:W-:-:S03]  /*1250*/  VIADD R12, R31, UR4 ;  /* 0x000000041f0c7c36 */ /* 0x000fc60008000000 */
        /* <DEDUP_REMOVED lines=171> */
[----:B------:R-:W-:-:S04]  /*1d10*/  IADD3 R27, PT, PT, R27, 0x1, RZ ;  /* 0x000000011b1b7810 */ /* 0x000fc80007ffe0ff */
        /* <DEDUP_REMOVED lines=9> */
[----:B------:R-:W-:Y:S05]  /*1db0*/  @P0 BRA `(.L_x_6) ;  /* 0x0000000c00580947 */ /* 0x000fea0003800000 */
[----:B------:R-:W-:Y:S01]  /*1dc0*/  IMAD.MOV.U32 R9, RZ, RZ, RZ ;  /* 0x000000ffff097224 */ /* 0x000fe200078e00ff */
[----:B------:R-:W-:Y:S01]  /*1dd0*/  MOV R7, RZ ;  /* 0x000000ff00077202 */ /* 0x000fe20000000f00 */
[----:B------:R-:W-:Y:S02]  /*1de0*/  IMAD.MOV.U32 R5, RZ, RZ, RZ ;  /* 0x000000ffff057224 */ /* 0x000fe400078e00ff */
[----:B------:R-:W-:Y:S02]  /*1df0*/  IMAD.MOV.U32 R32, RZ, RZ, RZ ;  /* 0x000000ffff207224 */ /* 0x000fe400078e00ff */
[----:B------:R-:W-:Y:S02]  /*1e00*/  IMAD.MOV.U32 R47, RZ, RZ, RZ ;  /* 0x000000ffff2f7224 */ /* 0x000fe400078e00ff */
[----:B------:R-:W-:-:S07]  /*1e10*/  IMAD.MOV.U32 R25, RZ, RZ, RZ ;  /* 0x000000ffff197224 */ /* 0x000fce00078e00ff */
.L_x_12:
[C---:B------:R-:W-:Y:S01]  /*1e20*/  IMAD.SHL.U32 R12, R25.reuse, 0x4, RZ ;  /* 0x00000004190c7824 */ /* 0x040fe200078e00ff */
[----:B------:R-:W-:Y:S01]  /*1e30*/  UMOV UR4, URZ ;  /* 0x000000ff00047c82 */ /* 0x000fe20008000000 */
[----:B------:R-:W-:-:S03]  /*1e40*/  IMAD.SHL.U32 R29, R25, 0x20, RZ ;  /* 0x00000020191d7824 */ /* 0x000fc600078e00ff */
[C---:B------:R-:W-:Y:S02]  /*1e50*/  ISETP.EQ.AND P0, PT, R12.reuse, -0x4, PT ;  /* 0xfffffffc0c00780c */ /* 0x040fe40003f02270 */
[C---:B------:R-:W-:Y:S02]  /*1e60*/  ISETP.EQ.AND P1, PT, R12.reuse, RZ, PT ;  /* 0x000000ff0c00720c */ /* 0x040fe40003f22270 */
[C---:B------:R-:W-:Y:S02]  /*1e70*/  ISETP.EQ.AND P2, PT, R12.reuse, 0x4, PT ;  /* 0x000000040c00780c */ /* 0x040fe40003f42270 */
[----:B------:R-:W-:-:S07]  /*1e80*/  ISETP.EQ.AND P3, PT, R12, 0x8, PT ;  /* 0x000000080c00780c */ /* 0x000fce0003f62270 */
[----:B------:R-:W-:Y:S01]  /*1e90*/  @P0 IMAD.U32 R27, RZ, RZ, UR7 ;  /* 0x00000007ff1b0e24 */ /* 0x000fe2000f8e00ff */
[C---:B------:R-:W-:Y:S02]  /*1ea0*/  ISETP.EQ.AND P0, PT, R12.reuse, 0xc, PT ;  /* 0x0000000c0c00780c */ /* 0x040fe40003f02270 */
[----:B------:R-:W-:Y:S01]  /*1eb0*/  @P1 MOV R27, R0 ;  /* 0x00000000001b1202 */ /* 0x000fe20000000f00 */
[----:B------:R-:W-:Y:S01]  /*1ec0*/  @P2 IMAD.MOV.U32 R27, RZ, RZ, R6 ;  /* 0x000000ffff1b2224 */ /* 0x000fe200078e0006 */
[C---:B------:R-:W-:Y:S01]  /*1ed0*/  ISETP.EQ.AND P1, PT, R12.reuse, 0x10, PT ;  /* 0x000000100c00780c */ /* 0x040fe20003f22270 */
[----:B------:R-:W-:Y:S01]  /*1ee0*/  @P3 IMAD.MOV.U32 R27, RZ, RZ, R8 ;  /* 0x000000ffff1b3224 */ /* 0x000fe200078e0008 */
[C---:B------:R-:W-:Y:S02]  /*1ef0*/  ISETP.EQ.AND P2, PT, R12.reuse, 0x14, PT ;  /* 0x000000140c00780c */ /* 0x040fe40003f42270 */
[----:B------:R-:W-:-:S05]  /*1f00*/  ISETP.EQ.AND P3, PT, R12, 0x18, PT ;  /* 0x000000180c00780c */ /* 0x000fca0003f62270 */
[----:B------:R-:W-:Y:S01]  /*1f10*/  @P0 IMAD.MOV.U32 R27, RZ, RZ, R14 ;  /* 0x000000ffff1b0224 */ /* 0x000fe200078e000e */
[----:B------:R-:W-:-:S03]  /*1f20*/  ISETP.EQ.AND P0, PT, R12, 0x1c, PT ;  /* 0x0000001c0c00780c */ /* 0x000fc60003f02270 */
[----:B------:R-:W-:Y:S01]  /*1f30*/  @P1 IMAD.MOV.U32 R27, RZ, RZ, R15 ;  /* 0x000000ffff1b1224 */ /* 0x000fe200078e000f */
[C---:B------:R-:W-:Y:S01]  /*1f40*/  ISETP.EQ.AND P1, PT, R12.reuse, 0x20, PT ;  /* 0x000000200c00780c */ /* 0x040fe20003f22270 */
[--C-:B------:R-:W-:Y:S01]  /*1f50*/  @P2 IMAD.MOV.U32 R27, RZ, RZ, R0.reuse ;  /* 0x000000ffff1b2224 */ /* 0x100fe200078e0000 */
[C---:B------:R-:W-:Y:S01]  /*1f60*/  ISETP.EQ.AND P2, PT, R12.reuse, 0x24, PT ;  /* 0x000000240c00780c */ /* 0x040fe20003f42270 */
[----:B------:R-:W-:Y:S01]  /*1f70*/  @P3 IMAD.MOV.U32 R27, RZ, RZ, R0 ;  /* 0x000000ffff1b3224 */ /* 0x000fe200078e0000 */
[----:B------:R-:W-:-:S05]  /*1f80*/  ISETP.EQ.AND P3, PT, R12, 0x28, PT ;  /* 0x000000280c00780c */ /* 0x000fca0003f62270 */
[----:B------:R-:W-:-:S04]  /*1f90*/  @P0 MOV R27, R0 ;  /* 0x00000000001b0202 */ /* 0x000fc80000000f00 */
[--C-:B------:R-:W-:Y:S02]  /*1fa0*/  @P1 IMAD.MOV.U32 R27, RZ, RZ, R0.reuse ;  /* 0x000000ffff1b1224 */ /* 0x100fe400078e0000 */
[--C-:B------:R-:W-:Y:S02]  /*1fb0*/  @P2 IMAD.MOV.U32 R27, RZ, RZ, R0.reuse ;  /* 0x000000ffff1b2224 */ /* 0x100fe400078e0000 */
[----:B------:R-:W-:-:S07]  /*1fc0*/  @P3 IMAD.MOV.U32 R27, RZ, RZ, R0 ;  /* 0x000000ffff1b3224 */ /* 0x000fce00078e0000 */
.L_x_11:
        /* <DEDUP_REMOVED lines=11> */
[----:B------:R-:W5:Y:S04]  /*2080*/  @P3 LDG.E R38, desc[UR8][R12.64+0x4c] ;  /* 0x00004c080c263981 */ /* 0x000f68000c1e1900 */
        /* <DEDUP_REMOVED lines=24> */
[----:B------:R-:W-:-:S03]  /*2210*/  @P3 LOP3.LUT R9, R9, R38, RZ, 0x3c, !PT ;  /* 0x0000002609093212 */ /* 0x000fc600078e3cff */
[----:B------:R-:W4:Y:S01]  /*2220*/  @P4 LDG.E R38, desc[UR8][R12.64+0x58] ;  /* 0x000058080c264981 */ /* 0x000f22000c1e1900 */
[----:B------:R-:W-:-:S03]  /*2230*/  @!P0 LOP3.LUT R32, R32, R19, RZ, 0x3c, !PT ;  /* 0x0000001320208212 */ /* 0x000fc600078e3cff */
[----:B------:R-:W3:Y:S01]  /*2240*/  @P2 LDG.E R19, desc[UR8][R12.64+0x2c] ;  /* 0x00002c080c132981 */ /* 0x000ee2000c1e1900 */
[----:B------:R-:W-:-:S03]  /*2250*/  @!P0 LOP3.LUT R5, R5, R22, RZ, 0x3c, !PT ;  /* 0x0000001605058212 */ /* 0x000fc600078e3cff */
[----:B------:R-:W4:Y:S01]  /*2260*/  @P2 LDG.E R22, desc[UR8][R12.64+0x28] ;  /* 0x000028080c162981 */ /* 0x000f22000c1e1900 */
        /* <DEDUP_REMOVED lines=20> */
[----:B-----5:R-:W-:-:S04]  /*23b0*/  @P1 LOP3.LUT R7, R7, R20, RZ, 0x3c, !PT ;  /* 0x0000001407071212 */ /* 0x020fc800078e3cff */
[----:B--2---:R-:W-:Y:S02]  /*23c0*/  @P2 LOP3.LUT R7, R7, R26, RZ, 0x3c, !PT ;  /* 0x0000001a07072212 */ /* 0x004fe400078e3cff */
[----:B---3--:R-:W-:Y:S02]  /*23d0*/  @P2 LOP3.LUT R32, R32, R19, RZ, 0x3c, !PT ;  /* 0x0000001320202212 */ /* 0x008fe400078e3cff */
[----:B----4-:R-:W-:Y:S02]  /*23e0*/  @P2 LOP3.LUT R47, R47, R22, RZ, 0x3c, !PT ;  /* 0x000000162f2f2212 */ /* 0x010fe400078e3cff */
[----:B------:R-:W-:Y:S02]  /*23f0*/  @P2 LOP3.LUT R5, R5, R24, RZ, 0x3c, !PT ;  /* 0x0000001805052212 */ /* 0x000fe400078e3cff */
        /* <DEDUP_REMOVED lines=66> */
[----:B------:R-:W5:Y:S04]  /*2820*/  @P4 LDG.E R23, desc[UR8][R12.64+0xf4] ;  /* 0x0000f4080c174981 */ /* 0x000f68000c1e1900 */
        /* <DEDUP_REMOVED lines=37> */
[----:B------:R-:W-:Y:S01]  /*2a80*/  @P0 LOP3.LUT R7, R7, R45, RZ, 0x3c, !PT ;  /* 0x0000002d07070212 */ /* 0x000fe200078e3cff */
[----:B------:R-:W-:Y:S06]  /*2a90*/  BRA.U UP0, `(.L_x_11) ;  /* 0xfffffff5004c7547 */ /* 0x000fec000b83ffff */
[----:B------:R-:W-:-:S05]  /*2aa0*/  VIADD R25, R25, 0x1 ;  /* 0x0000000119197836 */ /* 0x000fca0000000000 */
[----:B------:R-:W-:-:S13]  /*2ab0*/  ISETP.NE.AND P0, PT, R25, 0x5, PT ;  /* 0x000000051900780c */ /* 0x000fda0003f05270 */
[----:B------:R-:W-:Y:S05]  /*2ac0*/  @P0 BRA `(.L_x_12) ;  /* 0xfffffff000d40947 */ /* 0x000fea000383ffff */
[----:B------:R-:W-:Y:S01]  /*2ad0*/  MOV R0, R47 ;  /* 0x0000002f00007202 */ /* 0x000fe20000000f00 */
[----:B------:R-:W-:Y:S02]  /*2ae0*/  IMAD.MOV.U32 R6, RZ, RZ, R32 ;  /* 0x000000ffff067224 */ /* 0x000fe400078e0020 */
[----:B------:R-:W-:Y:S02]  /*2af0*/  IMAD.MOV.U32 R8, RZ, RZ, R5 ;  /* 0x000000ffff087224 */ /* 0x000fe400078e0005 */
[----:B------:R-:W-:Y:S02]  /*2b00*/  IMAD.MOV.U32 R14, RZ, RZ, R7 ;  /* 0x000000ffff0e7224 */ /* 0x000fe400078e0007 */
[----:B------:R-:W-:-:S07]  /*2b10*/  IMAD.MOV.U32 R15, RZ, RZ, R9 ;  /* 0x000000ffff0f7224 */ /* 0x000fce00078e0009 */
.L_x_6:
[----:B------:R-:W-:Y:S05]  /*2b20*/  BSYNC.RECONVERGENT B1 ;  /* 0x0000000000017941 */ /* 0x000fea0003800200 */
.L_x_5:
[C---:B------:R-:W-:Y:S01]  /*2b30*/  ISETP.GT.U32.AND P0, PT, R17.reuse, 0x3, PT ;  /* 0x000000031100780c */ /* 0x040fe20003f04070 */
[----:B------:R-:W-:Y:S01]  /*2b40*/  VIADD R16, R16, 0x1 ;  /* 0x0000000110107836 */ /* 0x000fe20000000000 */
[--C-:B------:R-:W-:Y:S02]  /*2b50*/  SHF.R.U32.HI R10, RZ, 0x2, R18.reuse ;  /* 0x00000002ff0a7819 */ /* 0x100fe40000011612 */
[----:B------:R-:W-:Y:S02]  /*2b60*/  ISETP.GT.U32.AND.EX P0, PT, R18, RZ, PT, P0 ;  /* 0x000000ff1200720c */ /* 0x000fe40003f04100 */
[----:B------:R-:W-:Y:S01]  /*2b70*/  SHF.R.U64 R17, R17, 0x2, R18 ;  /* 0x0000000211117819 */ /* 0x000fe20000001212 */
[----:B------:R-:W-:-:S10]  /*2b80*/  IMAD.MOV.U32 R18, RZ, RZ, R10 ;  /* 0x000000ffff127224 */ /* 0x000fd400078e000a */
[----:B------:R-:W-:Y:S05]  /*2b90*/  @P0 BRA `(.L_x_13) ;  /* 0xffffffd400a40947 */ /* 0x000fea000383ffff */
.L_x_4:
[----:B------:R-:W-:Y:S05]  /*2ba0*/  BSYNC.RECONVERGENT B0 ;  /* 0x0000000000007941 */ /* 0x000fea0003800200 */
.L_x_3:
[----:B------:R-:W0:Y:S02]  /*2bb0*/  LDCU UR4, c[0x0][0x3a0] ;  /* 0x00007400ff0477ac */ /* 0x000e240008000800 */
[----:B0-----:R-:W-:-:S04]  /*2bc0*/  I2FP.F32.S32 R22, UR4 ;  /* 0x0000000400167c45 */ /* 0x001fc80008201400 */
[----:B------:R-:W-:-:S04]  /*2bd0*/  IADD3 R0, PT, PT, R22, 0x1800000, RZ ;  /* 0x0180000016007810 */ /* 0x000fc80007ffe0ff */
[----:B------:R-:W-:-:S04]  /*2be0*/  LOP3.LUT R0, R0, 0x7f800000, RZ, 0xc0, !PT ;  /* 0x7f80000000007812 */ /* 0x000fc800078ec0ff */
[----:B------:R-:W-:-:S13]  /*2bf0*/  ISETP.GT.U32.AND P0, PT, R0, 0x1ffffff, PT ;  /* 0x01ffffff0000780c */ /* 0x000fda0003f04070 */
[----:B------:R-:W-:Y:S05]  /*2c00*/  @P0 BRA `(.L_x_14) ;  /* 0x0000000000100947 */ /* 0x000fea0003800000 */
[----:B------:R-:W-:-:S07]  /*2c10*/  MOV R28, 0x2c30 ;  /* 0x00002c30001c7802 */ /* 0x000fce0000000f00 */
[----:B------:R-:W-:Y:S05]  /*2c20*/  CALL.REL.NOINC `($__internal_2_$__cuda_sm20_rcp_rn_f32_slowpath) ;  /* 0x00000050006c7944 */ /* 0x000fea0003c00000 */
[----:B------:R-:W-:Y:S01]  /*2c30*/  IMAD.MOV.U32 R6, RZ, RZ, R29 ;  /* 0x000000ffff067224 */ /* 0x000fe200078e001d */
[----:B------:R-:W-:Y:S06]  /*2c40*/  BRA `(.L_x_15) ;  /* 0x0000000000107947 */ /* 0x000fec0003800000 */
.L_x_14:
[----:B------:R-:W0:Y:S02]  /*2c50*/  MUFU.RCP R11, R22 ;  /* 0x00000016000b7308 */ /* 0x000e240000001000 */
[----:B0-----:R-:W-:-:S04]  /*2c60*/  FFMA R0, R22, R11, -1 ;  /* 0xbf80000016007423 */ /* 0x001fc8000000000b */
[----:B------:R-:W-:-:S04]  /*2c70*/  FADD.FTZ R0, -R0, -RZ ;  /* 0x800000ff00007221 */ /* 0x000fc80000010100 */
[----:B------:R-:W-:-:S07]  /*2c80*/  FFMA R6, R11, R0, R11 ;  /* 0x000000000b067223 */ /* 0x000fce000000000b */
.L_x_15:
[----:B------:R-:W0:Y:S01]  /*2c90*/  LDCU UR4, c[0x0][0x390] ;  /* 0x00007200ff0477ac */ /* 0x000e220008000800 */
[----:B------:R-:W1:Y:S01]  /*2ca0*/  LDC.64 R16, c[0x0][0x398] ;  /* 0x0000e600ff107b82 */ /* 0x000e620000000a00 */
[----:B------:R-:W-:Y:S02]  /*2cb0*/  IMAD.MOV.U32 R11, RZ, RZ, 0x3bbb989d ;  /* 0x3bbb989dff0b7424 */ /* 0x000fe400078e00ff */
[----:B------:R-:W-:Y:S02]  /*2cc0*/  IMAD.MOV.U32 R13, RZ, RZ, 0x437c0000 ;  /* 0x437c0000ff0d7424 */ /* 0x000fe400078e00ff */
[----:B0-----:R-:W-:-:S04]  /*2cd0*/  FMUL R0, R6, -UR4 ;  /* 0x8000000406007c20 */ /* 0x001fc80008400000 */
[----:B------:R-:W-:Y:S01]  /*2ce0*/  FFMA.SAT R8, R0, R11, 0.5 ;  /* 0x3f00000000087423 */ /* 0x000fe2000000200b */
[----:B-1----:R-:W-:Y:S03]  /*2cf0*/  FCHK P0, R17, R16 ;  /* 0x0000001011007302 */ /* 0x002fe60000000000 */
[----:B------:R-:W-:Y:S01]  /*2d00*/  FFMA.RM R8, R8, R13, 12582913 ;  /* 0x4b40000108087423 */ /* 0x000fe2000000400d */
[----:B------:R-:W-:-:S03]  /*2d10*/  FMUL R15, R16, R16 ;  /* 0x00000010100f7220 */ /* 0x000fc60000400000 */
[C---:B------:R-:W-:Y:S01]  /*2d20*/  FADD R11, R8.reuse, -12583039 ;  /* 0xcb40007f080b7421 */ /* 0x040fe20000000000 */
[----:B------:R-:W-:Y:S01]  /*2d30*/  IMAD.SHL.U32 R14, R8, 0x800000, RZ ;  /* 0x00800000080e7824 */ /* 0x000fe200078e00ff */
[----:B------:R-:W0:Y:S02]  /*2d40*/  MUFU.RCP R13, R16 ;  /* 0x00000010000d7308 */ /* 0x000e240000001000 */
[----:B------:R-:W-:-:S04]  /*2d50*/  FFMA R11, R0, 1.4426950216293334961, -R11 ;  /* 0x3fb8aa3b000b7823 */ /* 0x000fc8000000080b */
[----:B------:R-:W-:-:S04]  /*2d60*/  FFMA R10, R0, 1.925963033500011079e-08, R11 ;  /* 0x32a57060000a7823 */ /* 0x000fc8000000000b */
[----:B------:R-:W1:Y:S01]  /*2d70*/  MUFU.EX2 R11, R10 ;  /* 0x0000000a000b7308 */ /* 0x000e620000000800 */
[----:B0-----:R-:W-:-:S04]  /*2d80*/  FFMA R0, R13, -R16, 1 ;  /* 0x3f8000000d007423 */ /* 0x001fc80000000810 */
[----:B------:R-:W-:-:S04]  /*2d90*/  FFMA R0, R13, R0, R13 ;  /* 0x000000000d007223 */ /* 0x000fc8000000000d */
[----:B------:R-:W-:Y:S01]  /*2da0*/  FFMA R13, R0, R17, RZ ;  /* 0x00000011000d7223 */ /* 0x000fe200000000ff */
[----:B-1----:R-:W-:-:S03]  /*2db0*/  FMUL R14, R14, R11 ;  /* 0x0000000b0e0e7220 */ /* 0x002fc60000400000 */
[----:B------:R-:W-:Y:S01]  /*2dc0*/  FFMA R11, R13, -R16, R17 ;  /* 0x800000100d0b7223 */ /* 0x000fe20000000011 */
[----:B------:R-:W-:-:S03]  /*2dd0*/  FADD R8, -R14, 1 ;  /* 0x3f8000000e087421 */ /* 0x000fc60000000100 */
[----:B------:R-:W-:Y:S01]  /*2de0*/  FFMA R11, R0, R11, R13 ;  /* 0x0000000b000b7223 */ /* 0x000fe2000000000d */
[----:B------:R-:W-:Y:S01]  /*2df0*/  FMUL R0, R15, R8 ;  /* 0x000000080f007220 */ /* 0x000fe20000400000 */
[----:B------:R-:W-:Y:S06]  /*2e00*/  @!P0 BRA `(.L_x_16) ;  /* 0x0000000000188947 */ /* 0x000fec0003800000 */
[----:B------:R-:W0:Y:S01]  /*2e10*/  LDCU.64 UR4, c[0x0][0x398] ;  /* 0x00007300ff0477ac */ /* 0x000e220008000a00 */
[----:B------:R-:W-:Y:S01]  /*2e20*/  MOV R24, 0x2e60 ;  /* 0x00002e6000187802 */ /* 0x000fe20000000f00 */
[----:B0-----:R-:W-:Y:S02]  /*2e30*/  IMAD.U32 R22, RZ, RZ, UR5 ;  /* 0x00000005ff167e24 */ /* 0x001fe4000f8e00ff */
[----:B------:R-:W-:-:S07]  /*2e40*/  IMAD.U32 R23, RZ, RZ, UR4 ;  /* 0x00000004ff177e24 */ /* 0x000fce000f8e00ff */
[----:B------:R-:W-:Y:S05]  /*2e50*/  CALL.REL.NOINC `($__internal_4_$__cuda_sm3x_div_rn_noftz_f32_slowpath) ;  /* 0x00000054000c7944 */ /* 0x000fea0003c00000 */
[----:B------:R-:W-:-:S07]  /*2e60*/  MOV R11, R38 ;  /* 0x00000026000b7202 */ /* 0x000fce0000000f00 */
.L_x_16:
[----:B------:R-:W0:Y:S01]  /*2e70*/  LDCU UR4, c[0x0][0x3a0] ;  /* 0x00007400ff0477ac */ /* 0x000e220008000800 */
[----:B------:R-:W-:Y:S01]  /*2e80*/  IMAD.MOV.U32 R8, RZ, RZ, RZ ;  /* 0x000000ffff087224 */ /* 0x000fe200078e00ff */
[----:B0-----:R-:W-:-:S09]  /*2e90*/  UISETP.GE.AND UP0, UPT, UR4, 0x1, UPT ;  /* 0x000000010400788c */ /* 0x001fd2000bf06270 */
[----:B------:R-:W-:Y:S05]  /*2ea0*/  BRA.U !UP0, `(.L_x_17) ;  /* 0x0000004908387547 */ /* 0x000fea000b800000 */
[----:B------:R-:W0:Y:S01]  /*2eb0*/  LDC.64 R16, c[0x0][0x390] ;  /* 0x0000e400ff107b82 */ /* 0x000e220000000a00 */
[----:B------:R-:W1:Y:S07]  /*2ec0*/  MUFU.RCP R8, R15 ;  /* 0x0000000f00087308 */ /* 0x000e6e0000001000 */
[----:B------:R-:W2:Y:S01]  /*2ed0*/  LDC R10, c[0x0][0x39c] ;  /* 0x0000e700ff0a7b82 */ /* 0x000ea20000000800 */
[----:B-1----:R-:W-:-:S04]  /*2ee0*/  FFMA R13, -R15, R8, 1 ;  /* 0x3f8000000f0d7423 */ /* 0x002fc80000000108 */
[----:B------:R-:W-:Y:S01]  /*2ef0*/  FFMA R13, R8, R13, R8 ;  /* 0x0000000d080d7223 */ /* 0x000fe20000000008 */
[----:B0-----:R-:W-:-:S04]  /*2f00*/  FADD R19, R16, R16 ;  /* 0x0000001010137221 */ /* 0x001fc80000000000 */
[----:B------:R-:W-:-:S04]  /*2f10*/  FMUL R8, R19, R17 ;  /* 0x0000001113087220 */ /* 0x000fc80000400000 */
[----:B------:R-:W0:Y:S01]  /*2f20*/  FCHK P0, R8, R15 ;  /* 0x0000000f08007302 */ /* 0x000e220000000000 */
[----:B------:R-:W-:Y:S01]  /*2f30*/  FFMA R12, R8, R13, RZ ;  /* 0x0000000d080c7223 */ /* 0x000fe200000000ff */
[----:B--2---:R-:W-:-:S03]  /*2f40*/  FFMA R10, -R10, R10, 1 ;  /* 0x3f8000000a0a7423 */ /* 0x004fc6000000010a */
[----:B------:R-:W-:-:S04]  /*2f50*/  FFMA R16, -R15, R12, R8 ;  /* 0x0000000c0f107223 */ /* 0x000fc80000000108 */
[----:B------:R-:W-:Y:S01]  /*2f60*/  FFMA R12, R13, R16, R12 ;  /* 0x000000100d0c7223 */ /* 0x000fe2000000000c */
[----:B------:R-:W-:Y:S01]  /*2f70*/  FMUL R13, R14, R19 ;  /* 0x000000130e0d7220 */ /* 0x000fe20000400000 */
[----:B0-----:R-:W-:Y:S06]  /*2f80*/  @!P0 BRA `(.L_x_18) ;  /* 0x0000000000148947 */ /* 0x001fec0003800000 */
[----:B------:R-:W-:Y:S01]  /*2f90*/  IMAD.MOV.U32 R22, RZ, RZ, R8 ;  /* 0x000000ffff167224 */ /* 0x000fe200078e0008 */
[----:B------:R-:W-:Y:S01]  /*2fa0*/  MOV R24, 0x2fd0 ;  /* 0x00002fd000187802 */ /* 0x000fe20000000f00 */
[----:B------:R-:W-:-:S07]  /*2fb0*/  IMAD.MOV.U32 R23, RZ, RZ, R15 ;  /* 0x000000ffff177224 */ /* 0x000fce00078e000f */
[----:B------:R-:W-:Y:S05]  /*2fc0*/  CALL.REL.NOINC `($__internal_4_$__cuda_sm3x_div_rn_noftz_f32_slowpath) ;  /* 0x0000005000b07944 */ /* 0x000fea0003c00000 */
[----:B------:R-:W-:-:S07]  /*2fd0*/  IMAD.MOV.U32 R12, RZ, RZ, R38 ;  /* 0x000000ffff0c7224 */ /* 0x000fce00078e0026 */
.L_x_18:
[----:B------:R-:W-:Y:S01]  /*2fe0*/  VIADD R8, R10, 0xf3000000 ;  /* 0xf30000000a087836 */ /* 0x000fe20000000000 */
[----:B------:R0:W1:Y:S04]  /*2ff0*/  MUFU.RSQ R15, R10 ;  /* 0x0000000a000f7308 */ /* 0x0000680000001400 */
[----:B------:R-:W-:-:S13]  /*3000*/  ISETP.GT.U32.AND P0, PT, R8, 0x727fffff, PT ;  /* 0x727fffff0800780c */ /* 0x000fda0003f04070 */
[----:B01----:R-:W-:Y:S05]  /*3010*/  @!P0 BRA `(.L_x_19) ;  /* 0x00000000001c8947 */ /* 0x003fea0003800000 */
[----:B------:R-:W-:Y:S01]  /*3020*/  BSSY.RECONVERGENT B0, `(.L_x_20) ;  /* 0x0000004000007945 */ /* 0x000fe20003800200 */
[----:B------:R-:W-:Y:S01]  /*3030*/  IMAD.MOV.U32 R22, RZ, RZ, R10 ;  /* 0x000000ffff167224 */ /* 0x000fe200078e000a */
[----:B------:R-:W-:-:S07]  /*3040*/  MOV R33, 0x3060 ;  /* 0x0000306000217802 */ /* 0x000fce0000000f00 */
[----:B------:R-:W-:Y:S05]  /*3050*/  CALL.REL.NOINC `($__internal_3_$__cuda_sm20_sqrt_rn_f32_slowpath) ;  /* 0x0000005000347944 */ /* 0x000fea0003c00000 */
[----:B------:R-:W-:Y:S05]  /*3060*/  BSYNC.RECONVERGENT B0 ;  /* 0x0000000000007941 */ /* 0x000fea0003800200 */
.L_x_20:
[----:B------:R-:W-:Y:S01]  /*3070*/  MOV R14, R35 ;  /* 0x00000023000e7202 */ /* 0x000fe20000000f00 */
[----:B------:R-:W-:Y:S06]  /*3080*/  BRA `(.L_x_21) ;  /* 0x0000000000107947 */ /* 0x000fec0003800000 */
.L_x_19:
[C---:B------:R-:W-:Y:S01]  /*3090*/  FMUL.FTZ R17, R15.reuse, R10 ;  /* 0x0000000a0f117220 */ /* 0x040fe20000410000 */
[----:B------:R-:W-:-:S03]  /*30a0*/  FMUL.FTZ R15, R15, 0.5 ;  /* 0x3f0000000f0f7820 */ /* 0x000fc60000410000 */
[----:B------:R-:W-:-:S04]  /*30b0*/  FFMA R14, -R17, R17, R10 ;  /* 0x00000011110e7223 */ /* 0x000fc8000000010a */
[----:B------:R-:W-:-:S07]  /*30c0*/  FFMA R14, R14, R15, R17 ;  /* 0x0000000f0e0e7223 */ /* 0x000fce0000000011 */
.L_x_21:
[----:B------:R-:W0:Y:S01]  /*30d0*/  LDC.64 R20, c[0x0][0x398] ;  /* 0x0000e600ff147b82 */ /* 0x000e220000000a00 */
[----:B------:R-:W1:Y:S01]  /*30e0*/  LDCU UR4, c[0x0][0x390] ;  /* 0x00007200ff0477ac */ /* 0x000e620008000800 */
[----:B0-----:R-:W0:Y:S01]  /*30f0*/  MUFU.RCP R15, R20 ;  /* 0x00000014000f7308 */ /* 0x001e220000001000 */
[----:B-1----:R-:W-:-:S07]  /*3100*/  FMUL R22, R21, UR4 ;  /* 0x0000000415167c20 */ /* 0x002fce0008400000 */
[----:B------:R-:W1:Y:S01]  /*3110*/  FCHK P0, R22, R20 ;  /* 0x0000001416007302 */ /* 0x000e620000000000 */
[----:B0-----:R-:W-:-:S04]  /*3120*/  FFMA R8, R15, -R20, 1 ;  /* 0x3f8000000f087423 */ /* 0x001fc80000000814 */
[----:B------:R-:W-:-:S04]  /*3130*/  FFMA R8, R15, R8, R15 ;  /* 0x000000080f087223 */ /* 0x000fc8000000000f */
[----:B------:R-:W-:-:S04]  /*3140*/  FFMA R15, R8, R22, RZ ;  /* 0x00000016080f7223 */ /* 0x000fc800000000ff */
[----:B------:R-:W-:-:S04]  /*3150*/  FFMA R16, R15, -R20, R22 ;  /* 0x800000140f107223 */ /* 0x000fc80000000016 */
[----:B------:R-:W-:Y:S01]  /*3160*/  FFMA R15, R8, R16, R15 ;  /* 0x00000010080f7223 */ /* 0x000fe2000000000f */
[----:B-1----:R-:W-:Y:S06]  /*3170*/  @!P0 BRA `(.L_x_22) ;  /* 0x0000000000148947 */ /* 0x002fec0003800000 */
[----:B------:R-:W0:Y:S01]  /*3180*/  LDCU UR4, c[0x0][0x398] ;  /* 0x00007300ff0477ac */ /* 0x000e220008000800 */
[----:B------:R-:W-:Y:S01]  /*3190*/  MOV R24, 0x31c0 ;  /* 0x000031c000187802 */ /* 0x000fe20000000f00 */
[----:B0-----:R-:W-:-:S07]  /*31a0*/  IMAD.U32 R23, RZ, RZ, UR4 ;  /* 0x00000004ff177e24 */ /* 0x001fce000f8e00ff */
[----:B------:R-:W-:Y:S05]  /*31b0*/  CALL.REL.NOINC `($__internal_4_$__cuda_sm3x_div_rn_noftz_f32_slowpath) ;  /* 0x0000005000347944 */ /* 0x000fea0003c00000 */
[----:B------:R-:W-:-:S07]  /*31c0*/  IMAD.MOV.U32 R15, RZ, RZ, R38 ;  /* 0x000000ffff0f7224 */ /* 0x000fce00078e0026 */
.L_x_22:
[----:B------:R-:W0:Y:S01]  /*31d0*/  LDC.64 R20, c[0x0][0x398] ;  /* 0x0000e600ff147b82 */ /* 0x000e220000000a00 */
[----:B------:R-:W-:-:S04]  /*31e0*/  FADD R16, R15, -0.5 ;  /* 0xbf0000000f107421 */ /* 0x000fc80000000000 */
[----:B------:R-:W-:Y:S01]  /*31f0*/  FFMA R15, R16, R6, -R11 ;  /* 0x00000006100f7223 */ /* 0x000fe2000000080b */
[----:B0-----:R-:W0:Y:S08]  /*3200*/  MUFU.RCP R17, R20 ;  /* 0x0000001400117308 */ /* 0x001e300000001000 */
[----:B------:R-:W1:Y:S01]  /*3210*/  FCHK P0, -R21, R20 ;  /* 0x0000001415007302 */ /* 0x000e620000000100 */
[----:B0-----:R-:W-:-:S04]  /*3220*/  FFMA R8, R17, -R20, 1 ;  /* 0x3f80000011087423 */ /* 0x001fc80000000814 */
[----:B------:R-:W-:-:S04]  /*3230*/  FFMA R8, R17, R8, R17 ;  /* 0x0000000811087223 */ /* 0x000fc80000000011 */
[----:B------:R-:W-:-:S04]  /*3240*/  FFMA R17, R8, -R21, RZ ;  /* 0x8000001508117223 */ /* 0x000fc800000000ff */
[----:B------:R-:W-:-:S04]  /*3250*/  FFMA R18, R17, -R20, -R21 ;  /* 0x8000001411127223 */ /* 0x000fc80000000815 */
[----:B------:R-:W-:Y:S01]  /*3260*/  FFMA R8, R8, R18, R17 ;  /* 0x0000001208087223 */ /* 0x000fe20000000011 */
[----:B-1----:R-:W-:Y:S06]  /*3270*/  @!P0 BRA `(.L_x_23) ;  /* 0x0000000000188947 */ /* 0x002fec0003800000 */
[----:B------:R-:W0:Y:S01]  /*3280*/  LDCU UR4, c[0x0][0x398] ;  /* 0x00007300ff0477ac */ /* 0x000e220008000800 */
[----:B------:R-:W-:Y:S01]  /*3290*/  FADD R22, -R21, -RZ ;  /* 0x800000ff15167221 */ /* 0x000fe20000000100 */
[----:B------:R-:W-:Y:S01]  /*32a0*/  MOV R24, 0x32d0 ;  /* 0x000032d000187802 */ /* 0x000fe20000000f00 */
[----:B0-----:R-:W-:-:S07]  /*32b0*/  IMAD.U32 R23, RZ, RZ, UR4 ;  /* 0x00000004ff177e24 */ /* 0x001fce000f8e00ff */
[----:B------:R-:W-:Y:S05]  /*32c0*/  CALL.REL.NOINC `($__internal_4_$__cuda_sm3x_div_rn_noftz_f32_slowpath) ;  /* 0x0000004c00f07944 */ /* 0x000fea0003c00000 */
[----:B------:R-:W-:-:S07]  /*32d0*/  IMAD.MOV.U32 R8, RZ, RZ, R38 ;  /* 0x000000ffff087224 */ /* 0x000fce00078e0026 */
.L_x_23:
[----:B------:R-:W0:Y:S01]  /*32e0*/  MUFU.RCP R16, R19 ;  /* 0x0000001300107308 */ /* 0x000e220000001000 */
[----:B------:R-:W1:Y:S01]  /*32f0*/  LDCU.64 UR4, c[0x0][0x390] ;  /* 0x00007200ff0477ac */ /* 0x000e620008000a00 */
[----:B------:R-:W-:Y:S06]  /*3300*/  BSSY.RECONVERGENT B0, `(.L_x_24) ;  /* 0x0000010000007945 */ /* 0x000fec0003800200 */
[----:B------:R-:W2:Y:S01]  /*3310*/  FCHK P0, R0, R19 ;  /* 0x0000001300007302 */ /* 0x000ea20000000000 */
[----:B0-----:R-:W-:Y:S01]  /*3320*/  FFMA R17, -R19, R16, 1 ;  /* 0x3f80000013117423 */ /* 0x001fe20000000110 */
[----:B-1----:R-:W-:-:S03]  /*3330*/  FMUL R8, R8, UR4 ;  /* 0x0000000408087c20 */ /* 0x002fc60008400000 */
[----:B------:R-:W-:Y:S01]  /*3340*/  FFMA R21, R16, R17, R16 ;  /* 0x0000001110157223 */ /* 0x000fe20000000010 */
[----:B------:R-:W-:-:S03]  /*3350*/  FMUL R17, R8, UR5 ;  /* 0x0000000508117c20 */ /* 0x000fc60008400000 */
[----:B------:R-:W-:Y:S01]  /*3360*/  FFMA R16, R0, R21, RZ ;  /* 0x0000001500107223 */ /* 0x000fe200000000ff */
[----:B------:R-:W-:-:S03]  /*3370*/  FMUL R17, R17, R6 ;  /* 0x0000000611117220 */ /* 0x000fc60000400000 */
[----:B------:R-:W-:-:S04]  /*3380*/  FFMA R8, -R19, R16, R0 ;  /* 0x0000001013087223 */ /* 0x000fc80000000100 */
[----:B------:R-:W-:Y:S01]  /*3390*/  FFMA R16, R21, R8, R16 ;  /* 0x0000000815107223 */ /* 0x000fe20000000010 */
[----:B--2---:R-:W-:Y:S06]  /*33a0*/  @!P0 BRA `(.L_x_25) ;  /* 0x0000000000148947 */ /* 0x004fec0003800000 */
[----:B------:R-:W-:Y:S01]  /*33b0*/  IMAD.MOV.U32 R23, RZ, RZ, R19 ;  /* 0x000000ffff177224 */ /* 0x000fe200078e0013 */
[----:B------:R-:W-:Y:S01]  /*33c0*/  MOV R24, 0x33f0 ;  /* 0x000033f000187802 */ /* 0x000fe20000000f00 */
[----:B------:R-:W-:-:S07]  /*33d0*/  IMAD.MOV.U32 R22, RZ, RZ, R0 ;  /* 0x000000ffff167224 */ /* 0x000fce00078e0000 */
[----:B------:R-:W-:Y:S05]  /*33e0*/  CALL.REL.NOINC `($__internal_4_$__cuda_sm3x_div_rn_noftz_f32_slowpath) ;  /* 0x0000004c00a87944 */ /* 0x000fea0003c00000 */
[----:B------:R-:W-:-:S07]  /*33f0*/  MOV R16, R38 ;  /* 0x0000002600107202 */ /* 0x000fce0000000f00 */
.L_x_25:
[----:B------:R-:W-:Y:S05]  /*3400*/  BSYNC.RECONVERGENT B0 ;  /* 0x0000000000007941 */ /* 0x000fea0003800200 */
.L_x_24:
[----:B------:R-:W-:Y:S01]  /*3410*/  IMAD.MOV.U32 R18, RZ, RZ, 0x3dcccccd ;  /* 0x3dcccccdff127424 */ /* 0x000fe200078e00ff */
[----:B------:R-:W-:Y:S01]  /*3420*/  CS2R R36, SRZ ;  /* 0x0000000000247805 */ /* 0x000fe2000001ff00 */
[----:B------:R-:W-:Y:S01]  /*3430*/  IMAD.MOV.U32 R19, RZ, RZ, RZ ;  /* 0x000000ffff137224 */ /* 0x000fe200078e00ff */
[----:B------:R-:W-:Y:S01]  /*3440*/  CS2R R20, SRZ ;  /* 0x0000000000147805 */ /* 0x000fe2000001ff00 */
[----:B------:R-:W-:Y:S01]  /*3450*/  IMAD.MOV.U32 R8, RZ, RZ, RZ ;  /* 0x000000ffff087224 */ /* 0x000fe200078e00ff */
[----:B------:R-:W-:-:S06]  /*3460*/  UMOV UR4, URZ ;  /* 0x000000ff00047c82 */ /* 0x000fcc0008000000 */
.L_x_91:
[----:B0-----:R-:W0:Y:S01]  /*3470*/  MUFU.RCP R23, R0 ;  /* 0x0000000000177308 */ /* 0x001e220000001000 */
[----:B------:R-:W1:Y:S01]  /*3480*/  LDCU UR5, c[0x0][0x3a0] ;  /* 0x00007400ff0577ac */ /* 0x000e620008000800 */
[----:B------:R-:W-:Y:S01]  /*3490*/  FMUL R22, R13, R18 ;  /* 0x000000120d167220 */ /* 0x000fe20000400000 */
[----:B------:R-:W-:Y:S01]  /*34a0*/  BSSY.RECONVERGENT B0, `(.L_x_26) ;  /* 0x000000d000007945 */ /* 0x000fe20003800200 */
[----:B------:R-:W-:-:S04]  /*34b0*/  UIADD3 UR4, UPT, UPT, UR4, 0x1, URZ ;  /* 0x0000000104047890 */ /* 0x000fc8000fffe0ff */
[----:B--2---:R-:W2:Y:S01]  /*34c0*/  FCHK P0, R22, R0 ;  /* 0x0000000016007302 */ /* 0x004ea20000000000 */
[----:B0-----:R-:W-:Y:S01]  /*34d0*/  FFMA R24, -R0, R23, 1 ;  /* 0x3f80000000187423 */ /* 0x001fe20000000117 */
[----:B-1----:R-:W-:-:S03]  /*34e0*/  UISETP.NE.AND UP0, UPT, UR4, UR5, UPT ;  /* 0x000000050400728c */ /* 0x002fc6000bf05270 */
[----:B------:R-:W-:-:S04]  /*34f0*/  FFMA R23, R23, R24, R23 ;  /* 0x0000001817177223 */ /* 0x000fc80000000017 */
[----:B------:R-:W-:-:S04]  /*3500*/  FFMA R38, R22, R23, RZ ;  /* 0x0000001716267223 */ /* 0x000fc800000000ff */
[----:B------:R-:W-:-:S04]  /*3510*/  FFMA R24, -R0, R38, R22 ;  /* 0x0000002600187223 */ /* 0x000fc80000000116 */
[----:B------:R-:W-:Y:S01]  /*3520*/  FFMA R38, R23, R24, R38 ;  /* 0x0000001817267223 */ /* 0x000fe20000000026 */
[----:B--2---:R-:W-:Y:S06]  /*3530*/  @!P0 BRA `(.L_x_27) ;  /* 0x00000000000c8947 */ /* 0x004fec0003800000 */
[----:B------:R-:W-:Y:S01]  /*3540*/  IMAD.MOV.U32 R23, RZ, RZ, R0 ;  /* 0x000000ffff177224 */ /* 0x000fe200078e0000 */
[----:B------:R-:W-:-:S07]  /*3550*/  MOV R24, 0x3570 ;  /* 0x0000357000187802 */ /* 0x000fce0000000f00 */
[----:B------:R-:W-:Y:S05]  /*3560*/  CALL.REL.NOINC `($__internal_4_$__cuda_sm3x_div_rn_noftz_f32_slowpath) ;  /* 0x0000004c00487944 */ /* 0x000fea0003c00000 */
.L_x_27:
[----:B------:R-:W-:Y:S05]  /*3570*/  BSYNC.RECONVERGENT B0 ;  /* 0x0000000000007941 */ /* 0x000fea0003800200 */
.L_x_26:
[----:B------:R-:W-:Y:S01]  /*3580*/  FSETP.GEU.AND P0, PT, R38, 64, PT ;  /* 0x428000002600780b */ /* 0x000fe20003f0e000 */
[----:B------:R-:W-:-:S12]  /*3590*/  BSSY.RECONVERGENT B0, `(.L_x_28) ;  /* 0x000021b000007945 */ /* 0x000fd80003800200 */
[----:B------:R-:W-:Y:S05]  /*35a0*/  @P0 BRA `(.L_x_29) ;  /* 0x0000000000900947 */ /* 0x000fea0003800000 */
[----:B------:R-:W-:Y:S01]  /*35b0*/  IMAD.MOV.U32 R23, RZ, RZ, 0x3bbb989d ;  /* 0x3bbb989dff177424 */ /* 0x000fe200078e00ff */
[----:B------:R-:W-:Y:S01]  /*35c0*/  BSSY.RECONVERGENT B1, `(.L_x_30) ;  /* 0x0000021000017945 */ /* 0x000fe20003800200 */
[----:B------:R-:W-:Y:S02]  /*35d0*/  IMAD.MOV.U32 R25, RZ, RZ, 0x437c0000 ;  /* 0x437c0000ff197424 */ /* 0x000fe400078e00ff */
[----:B------:R-:W-:Y:S01]  /*35e0*/  FFMA.SAT R22, R38, R23, 0.5 ;  /* 0x3f00000026167423 */ /* 0x000fe20000002017 */
[----:B------:R-:W-:Y:S02]  /*35f0*/  IMAD.MOV.U32 R33, RZ, RZ, R9 ;  /* 0x000000ffff217224 */ /* 0x000fe400078e0009 */
[----:B------:R-:W-:Y:S02]  /*3600*/  IMAD.MOV.U32 R9, RZ, RZ, RZ ;  /* 0x000000ffff097224 */ /* 0x000fe400078e00ff */
[----:B------:R-:W-:-:S04]  /*3610*/  FFMA.RM R22, R22, R25, 12582913 ;  /* 0x4b40000116167423 */ /* 0x000fc80000004019 */
[C---:B------:R-:W-:Y:S01]  /*3620*/  FADD R23, R22.reuse, -12583039 ;  /* 0xcb40007f16177421 */ /* 0x040fe20000000000 */
[----:B------:R-:W-:-:S03]  /*3630*/  SHF.L.U32 R22, R22, 0x17, RZ ;  /* 0x0000001716167819 */ /* 0x000fc600000006ff */
[----:B------:R-:W-:-:S04]  /*3640*/  FFMA R23, R38, 1.4426950216293334961, -R23 ;  /* 0x3fb8aa3b26177823 */ /* 0x000fc80000000817 */
[----:B------:R-:W-:-:S06]  /*3650*/  FFMA R23, R38, 1.925963033500011079e-08, R23 ;  /* 0x32a5706026177823 */ /* 0x000fcc0000000017 */
[----:B------:R-:W0:Y:S02]  /*3660*/  MUFU.EX2 R23, R23 ;  /* 0x0000001700177308 */ /* 0x000e240000000800 */
[----:B0-----:R-:W-:-:S07]  /*3670*/  FMUL R22, R22, R23 ;  /* 0x0000001716167220 */ /* 0x001fce0000400000 */
.L_x_31:
[----:B------:R-:W-:Y:S01]  /*3680*/  SHF.R.U32.HI R24, RZ, 0x2, R47 ;  /* 0x00000002ff187819 */ /* 0x000fe2000001162f */
[----:B------:R-:W-:Y:S02]  /*3690*/  IMAD.SHL.U32 R23, R33, 0x10, RZ ;  /* 0x0000001021177824 */ /* 0x000fe400078e00ff */
[----:B------:R-:W-:Y:S01]  /*36a0*/  VIADD R4, R4, 0x587c5 ;  /* 0x000587c504047836 */ /* 0x000fe20000000000 */
[----:B------:R-:W-:Y:S01]  /*36b0*/  LOP3.LUT R24, R24, R47, RZ, 0x3c, !PT ;  /* 0x0000002f18187212 */ /* 0x000fe200078e3cff */
[----:B------:R-:W-:Y:S02]  /*36c0*/  IMAD.MOV.U32 R47, RZ, RZ, R32 ;  /* 0x000000ffff2f7224 */ /* 0x000fe400078e0020 */
[----:B------:R-:W-:Y:S02]  /*36d0*/  IMAD.MOV.U32 R32, RZ, RZ, R5 ;  /* 0x000000ffff207224 */ /* 0x000fe400078e0005 */
[----:B------:R-:W-:Y:S02]  /*36e0*/  IMAD.SHL.U32 R25, R24, 0x2, RZ ;  /* 0x0000000218197824 */ /* 0x000fe400078e00ff */
[----:B------:R-:W-:-:S02]  /*36f0*/  IMAD.MOV.U32 R5, RZ, RZ, R7 ;  /* 0x000000ffff057224 */ /* 0x000fc400078e0007 */
[----:B------:R-:W-:Y:S01]  /*3700*/  IMAD.MOV.U32 R34, RZ, RZ, R9 ;  /* 0x000000ffff227224 */ /* 0x000fe200078e0009 */
[----:B------:R-:W-:Y:S01]  /*3710*/  LOP3.LUT R24, R24, R25, R23, 0x96, !PT ;  /* 0x0000001918187212 */ /* 0x000fe200078e9617 */
[----:B------:R-:W-:Y:S02]  /*3720*/  HFMA2 R25, -RZ, RZ, 0.1171875, 0 ;  /* 0x2f800000ff197431 */ /* 0x000fe400000001ff */
[----:B------:R-:W-:Y:S01]  /*3730*/  IMAD.MOV.U32 R7, RZ, RZ, R33 ;  /* 0x000000ffff077224 */ /* 0x000fe200078e0021 */
[----:B------:R-:W-:Y:S01]  /*3740*/  LOP3.LUT R23, R24, R33, RZ, 0x3c, !PT ;  /* 0x0000002118177212 */ /* 0x000fe200078e3cff */
[----:B------:R-:W-:-:S03]  /*3750*/  VIADD R9, R9, 0x1 ;  /* 0x0000000109097836 */ /* 0x000fc60000000000 */
[----:B------:R-:W-:Y:S01]  /*3760*/  MOV R33, R23 ;  /* 0x0000001700217202 */ /* 0x000fe20000000f00 */
[----:B------:R-:W-:-:S05]  /*3770*/  IMAD.IADD R24, R23, 0x1, R4 ;  /* 0x0000000117187824 */ /* 0x000fca00078e0204 */
[----:B------:R-:W-:-:S05]  /*3780*/  I2FP.F32.U32 R24, R24 ;  /* 0x0000001800187245 */ /* 0x000fca0000201000 */
[----:B------:R-:W-:-:S04]  /*3790*/  FFMA R25, R24, R25, 1.1641532182693481445e-10 ;  /* 0x2f00000018197423 */ /* 0x000fc80000000019 */
[----:B------:R-:W-:-:S05]  /*37a0*/  FMUL R22, R25, R22 ;  /* 0x0000001619167220 */ /* 0x000fca0000400000 */
[----:B------:R-:W-:-:S13]  /*37b0*/  FSETP.GT.AND P0, PT, R22, 1, PT ;  /* 0x3f8000001600780b */ /* 0x000fda0003f04000 */
[----:B------:R-:W-:Y:S05]  /*37c0*/  @P0 BRA `(.L_x_31) ;  /* 0xfffffffc00ac0947 */ /* 0x000fea000383ffff */
[----:B------:R-:W-:Y:S05]  /*37d0*/  BSYNC.RECONVERGENT B1 ;  /* 0x0000000000017941 */ /* 0x000fea0003800200 */
.L_x_30:
[----:B------:R-:W-:Y:S05]  /*37e0*/  BRA `(.L_x_32) ;  /* 0x0000001c00d47947 */ /* 0x000fea0003800000 */
.L_x_29:
[----:B------:R-:W-:-:S13]  /*37f0*/  FSETP.GT.AND P0, PT, R38, 4000, PT ;  /* 0x457a00002600780b */ /* 0x000fda0003f04000 */
[----:B------:R-:W-:Y:S05]  /*3800*/  @!P0 BRA `(.L_x_33) ;  /* 0x00000010002c8947 */ /* 0x000fea0003800000 */
[----:B------:R-:W-:Y:S01]  /*3810*/  ISETP.NE.AND P0, PT, R37, 0x1, PT ;  /* 0x000000012500780c */ /* 0x000fe20003f05270 */
[----:B------:R-:W-:Y:S01]  /*3820*/  BSSY.RECONVERGENT B1, `(.L_x_34) ;  /* 0x00000ea000017945 */ /* 0x000fe20003800200 */
[----:B------:R-:W-:Y:S02]  /*3830*/  IMAD.MOV.U32 R33, RZ, RZ, R9 ;  /* 0x000000ffff217224 */ /* 0x000fe400078e0009 */
[----:B------:R-:W-:Y:S02]  /*3840*/  IMAD.MOV.U32 R30, RZ, RZ, R20 ;  /* 0x000000ffff1e7224 */ /* 0x000fe400078e0014 */
[----:B------:R-:W-:Y:S02]  /*3850*/  IMAD.MOV.U32 R31, RZ, RZ, R21 ;  /* 0x000000ffff1f7224 */ /* 0x000fe400078e0015 */
[----:B------:R-:W-:-:S05]  /*3860*/  IMAD.MOV.U32 R37, RZ, RZ, RZ ;  /* 0x000000ffff257224 */ /* 0x000fca00078e00ff */
[----:B------:R-:W-:Y:S05]  /*3870*/  @!P0 BRA `(.L_x_35) ;  /* 0x0000000c00908947 */ /* 0x000fea0003800000 */
[----:B------:R-:W-:Y:S01]  /*3880*/  SHF.R.U32.HI R20, RZ, 0x2, R47 ;  /* 0x00000002ff147819 */ /* 0x000fe2000001162f */
[----:B------:R-:W-:Y:S01]  /*3890*/  IMAD.SHL.U32 R21, R9, 0x10, RZ ;  /* 0x0000001009157824 */ /* 0x000fe200078e00ff */
[----:B------:R-:W-:Y:S01]  /*38a0*/  SHF.R.U32.HI R23, RZ, 0x2, R32 ;  /* 0x00000002ff177819 */ /* 0x000fe20000011620 */
[----:B------:R-:W-:Y:S01]  /*38b0*/  BSSY.RECONVERGENT B2, `(.L_x_36) ;  /* 0x0000078000027945 */ /* 0x000fe20003800200 */
[----:B------:R-:W-:Y:S02]  /*38c0*/  LOP3.LUT R20, R20, R47, RZ, 0x3c, !PT ;  /* 0x0000002f14147212 */ /* 0x000fe400078e3cff */
[----:B------:R-:W-:Y:S02]  /*38d0*/  LOP3.LUT R23, R23, R32, RZ, 0x3c, !PT ;  /* 0x0000002017177212 */ /* 0x000fe400078e3cff */
[----:B------:R-:W-:Y:S01]  /*38e0*/  SHF.R.U32.HI R26, RZ, 0x2, R7 ;  /* 0x00000002ff1a7819 */ /* 0x000fe20000011607 */
[----:B------:R-:W-:-:S03]  /*38f0*/  IMAD.SHL.U32 R22, R20, 0x2, RZ ;  /* 0x0000000214167824 */ /* 0x000fc600078e00ff */
[----:B------:R-:W-:Y:S02]  /*3900*/  LOP3.LUT R26, R26, R7, RZ, 0x3c, !PT ;  /* 0x000000071a1a7212 */ /* 0x000fe400078e3cff */
[----:B------:R-:W-:Y:S02]  /*3910*/  LOP3.LUT R22, R20, R22, R21, 0x96, !PT ;  /* 0x0000001614167212 */ /* 0x000fe400078e9615 */
[----:B------:R-:W-:Y:S02]  /*3920*/  SHF.L.U32 R21, R23, 0x1, RZ ;  /* 0x0000000117157819 */ /* 0x000fe400000006ff */
[----:B------:R-:W-:Y:S02]  /*3930*/  LOP3.LUT R32, R22, R9, RZ, 0x3c, !PT ;  /* 0x0000000916207212 */ /* 0x000fe400078e3cff */
[----:B------:R-:W-:-:S03]  /*3940*/  SHF.R.U32.HI R22, RZ, 0x2, R5 ;  /* 0x00000002ff167819 */ /* 0x000fc60000011605 */
[----:B------:R-:W-:Y:S01]  /*3950*/  IMAD.SHL.U32 R20, R32, 0x10, RZ ;  /* 0x0000001020147824 */ /* 0x000fe200078e00ff */
[----:B------:R-:W-:-:S04]  /*3960*/  LOP3.LUT R22, R22, R5, RZ, 0x3c, !PT ;  /* 0x0000000516167212 */ /* 0x000fc800078e3cff */
[----:B------:R-:W-:Y:S02]  /*3970*/  LOP3.LUT R21, R23, R21, R20, 0x96, !PT ;  /* 0x0000001517157212 */ /* 0x000fe400078e9614 */
[----:B------:R-:W-:Y:S02]  /*3980*/  IADD3 R23, PT, PT, R4, 0x587c5, R32 ;  /* 0x000587c504177810 */ /* 0x000fe40007ffe020 */
[----:B------:R-:W-:-:S04]  /*3990*/  LOP3.LUT R35, R21, R32, RZ, 0x3c, !PT ;  /* 0x0000002015237212 */ /* 0x000fc800078e3cff */
[----:B------:R-:W-:Y:S01]  /*39a0*/  IADD3 R20, PT, PT, R4, 0xb0f8a, R35 ;  /* 0x000b0f8a04147810 */ /* 0x000fe20007ffe023 */
[----:B------:R-:W-:-:S04]  /*39b0*/  IMAD.SHL.U32 R5, R35, 0x10, RZ ;  /* 0x0000001023057824 */ /* 0x000fc800078e00ff */
[----:B------:R-:W-:-:S03]  /*39c0*/  IMAD.WIDE.U32 R20, R20, 0x200000, RZ ;  /* 0x0020000014147825 */ /* 0x000fc600078e00ff */
[----:B------:R-:W-:Y:S01]  /*39d0*/  LOP3.LUT R20, R20, R23, RZ, 0x3c, !PT ;  /* 0x0000001714147212 */ /* 0x000fe200078e3cff */
[----:B------:R-:W-:-:S03]  /*39e0*/  IMAD.SHL.U32 R23, R22, 0x2, RZ ;  /* 0x0000000216177824 */ /* 0x000fc600078e00ff */
[----:B------:R-:W0:Y:S02]  /*39f0*/  I2F.F64.U64 R28, R20 ;  /* 0x00000014001c7312 */ /* 0x000e240000301800 */
[----:B------:R-:W-:Y:S01]  /*3a00*/  LOP3.LUT R24, R22, R23, R5, 0x96, !PT ;  /* 0x0000001716187212 */ /* 0x000fe200078e9605 */
[----:B------:R-:W-:Y:S02]  /*3a10*/  IMAD.MOV.U32 R22, RZ, RZ, 0x0 ;  /* 0x00000000ff167424 */ /* 0x000fe400078e00ff */
[----:B------:R-:W-:Y:S01]  /*3a20*/  IMAD.MOV.U32 R23, RZ, RZ, 0x3ca00000 ;  /* 0x3ca00000ff177424 */ /* 0x000fe200078e00ff */
[----:B------:R-:W-:Y:S01]  /*3a30*/  LOP3.LUT R7, R24, R35, RZ, 0x3c, !PT ;  /* 0x0000002318077212 */ /* 0x000fe200078e3cff */
[----:B------:R-:W-:-:S03]  /*3a40*/  IMAD.SHL.U32 R24, R26, 0x2, RZ ;  /* 0x000000021a187824 */ /* 0x000fc600078e00ff */
[----:B------:R-:W-:-:S04]  /*3a50*/  SHF.L.U32 R5, R7, 0x4, RZ ;  /* 0x0000000407057819 */ /* 0x000fc800000006ff */
[----:B------:R-:W-:Y:S01]  /*3a60*/  LOP3.LUT R24, R26, R24, R5, 0x96, !PT ;  /* 0x000000181a187212 */ /* 0x000fe200078e9605 */
[----:B0-----:R-:W-:Y:S01]  /*3a70*/  DFMA R28, R28, R22, 5.5511151231257827021e-17 ;  /* 0x3c9000001c1c742b */ /* 0x001fe20000000016 */
[C---:B------:R-:W-:Y:S01]  /*3a80*/  IADD3 R5, PT, PT, R4.reuse, 0x10974f, R7 ;  /* 0x0010974f04057810 */ /* 0x040fe20007ffe007 */
[----:B------:R-:W-:Y:S01]  /*3a90*/  VIADD R4, R4, 0x161f14 ;  /* 0x00161f1404047836 */ /* 0x000fe20000000000 */
[----:B------:R-:W-:-:S05]  /*3aa0*/  LOP3.LUT R33, R24, R7, RZ, 0x3c, !PT ;  /* 0x0000000718217212 */ /* 0x000fca00078e3cff */
[----:B------:R-:W-:Y:S02]  /*3ab0*/  IMAD.IADD R24, R33, 0x1, R4 ;  /* 0x0000000121187824 */ /* 0x000fe400078e0204 */
[----:B------:R-:W-:Y:S01]  /*3ac0*/  ISETP.GT.AND P0, PT, R29, 0xfffff, PT ;  /* 0x000fffff1d00780c */ /* 0x000fe20003f04270 */
[----:B------:R-:W-:Y:S02]  /*3ad0*/  IMAD.MOV.U32 R20, RZ, RZ, R28 ;  /* 0x000000ffff147224 */ /* 0x000fe400078e001c */
[----:B------:R-:W-:Y:S02]  /*3ae0*/  IMAD.MOV.U32 R21, RZ, RZ, R29 ;  /* 0x000000ffff157224 */ /* 0x000fe400078e001d */
[----:B------:R-:W-:-:S04]  /*3af0*/  IMAD.WIDE.U32 R24, R24, 0x200000, RZ ;  /* 0x0020000018187825 */ /* 0x000fc800078e00ff */
[----:B------:R-:W-:Y:S01]  /*3b00*/  IMAD.MOV.U32 R26, RZ, RZ, R29 ;  /* 0x000000ffff1a7224 */ /* 0x000fe200078e001d */
[----:B------:R-:W-:-:S03]  /*3b10*/  LOP3.LUT R24, R24, R5, RZ, 0x3c, !PT ;  /* 0x0000000518187212 */ /* 0x000fc600078e3cff */
[----:B------:R-:W-:-:S03]  /*3b20*/  @!P0 DMUL R20, R20, 1.80143985094819840000e+16 ;  /* 0x4350000014148828 */ /* 0x000fc60000000000 */
[----:B------:R-:W0:Y:S07]  /*3b30*/  I2F.F64.U64 R24, R24 ;  /* 0x0000001800187312 */ /* 0x000e2e0000301800 */
[----:B------:R-:W-:Y:S02]  /*3b40*/  @!P0 IMAD.MOV.U32 R26, RZ, RZ, R21 ;  /* 0x000000ffff1a8224 */ /* 0x000fe400078e0015 */
[----:B------:R-:W-:-:S03]  /*3b50*/  @!P0 IMAD.MOV.U32 R28, RZ, RZ, R20 ;  /* 0x000000ffff1c8224 */ /* 0x000fc600078e0014 */
[----:B------:R-:W-:Y:S01]  /*3b60*/  IADD3 R5, PT, PT, R26, -0x1, RZ ;  /* 0xffffffff1a057810 */ /* 0x000fe20007ffe0ff */
[----:B0-----:R-:W-:-:S03]  /*3b70*/  DFMA R22, R24, 2.2204460492503130808e-16, R22 ;  /* 0x3cb000001816782b */ /* 0x001fc60000000016 */
[----:B------:R-:W-:Y:S01]  /*3b80*/  ISETP.GT.U32.AND P1, PT, R5, 0x7feffffe, PT ;  /* 0x7feffffe0500780c */ /* 0x000fe20003f24070 */
[----:B------:R-:W-:Y:S02]  /*3b90*/  IMAD.MOV.U32 R5, RZ, RZ, -0x3ff ;  /* 0xfffffc01ff057424 */ /* 0x000fe400078e00ff */
[----:B------:R-:W-:-:S10]  /*3ba0*/  @!P0 IMAD.MOV.U32 R5, RZ, RZ, -0x435 ;  /* 0xfffffbcbff058424 */ /* 0x000fd400078e00ff */
[----:B------:R-:W-:Y:S05]  /*3bb0*/  @P1 BRA `(.L_x_37) ;  /* 0x0000000400041947 */ /* 0x000fea0003800000 */
[----:B------:R-:W-:Y:S01]  /*3bc0*/  LOP3.LUT R20, R26, 0xfffff, RZ, 0xc0, !PT ;  /* 0x000fffff1a147812 */ /* 0x000fe200078ec0ff */
[----:B------:R-:W-:Y:S01]  /*3bd0*/  UMOV UR6, 0x3ae80f1e ;  /* 0x3ae80f1e00067882 */ /* 0x000fe20000000000 */
[----:B------:R-:W-:Y:S01]  /*3be0*/  MOV R24, RZ ;  /* 0x000000ff00187202 */ /* 0x000fe20000000f00 */
[----:B------:R-:W-:Y:S01]  /*3bf0*/  UMOV UR7, 0x3eb1380b ;  /* 0x3eb1380b00077882 */ /* 0x000fe20000000000 */
[----:B------:R-:W-:Y:S01]  /*3c00*/  LOP3.LUT R21, R20, 0x3ff00000, RZ, 0xfc, !PT ;  /* 0x3ff0000014157812 */ /* 0x000fe200078efcff */
[----:B------:R-:W-:Y:S01]  /*3c10*/  IMAD.MOV.U32 R20, RZ, RZ, R28 ;  /* 0x000000ffff147224 */ /* 0x000fe200078e001c */
[----:B------:R-:W-:Y:S01]  /*3c20*/  LEA.HI R26, R26, R5, RZ, 0xc ;  /* 0x000000051a1a7211 */ /* 0x000fe200078f60ff */
[----:B------:R-:W-:Y:S01]  /*3c30*/  IMAD.MOV.U32 R27, RZ, RZ, 0x43300000 ;  /* 0x43300000ff1b7424 */ /* 0x000fe200078e00ff */
[----:B------:R-:W-:Y:S01]  /*3c40*/  ISETP.GE.U32.AND P0, PT, R21, 0x3ff6a09f, PT ;  /* 0x3ff6a09f1500780c */ /* 0x000fe20003f06070 */
[----:B------:R-:W-:Y:S01]  /*3c50*/  UMOV UR10, 0x80000000 ;  /* 0x80000000000a7882 */ /* 0x000fe20000000000 */
[----:B------:R-:W-:-:S11]  /*3c60*/  UMOV UR11, 0x43300000 ;  /* 0x43300000000b7882 */ /* 0x000fd60000000000 */
[----:B------:R-:W-:Y:S02]  /*3c70*/  @P0 VIADD R25, R21, 0xfff00000 ;  /* 0xfff0000015190836 */ /* 0x000fe40000000000 */
[----:B------:R-:W-:Y:S02]  /*3c80*/  @P0 VIADD R26, R26, 0x1 ;  /* 0x000000011a1a0836 */ /* 0x000fe40000000000 */
[----:B------:R-:W-:-:S03]  /*3c90*/  @P0 IMAD.MOV.U32 R21, RZ, RZ, R25 ;  /* 0x000000ffff150224 */ /* 0x000fc600078e0019 */
[----:B------:R-:W-:-:S03]  /*3ca0*/  LOP3.LUT R26, R26, 0x80000000, RZ, 0x3c, !PT ;  /* 0x800000001a1a7812 */ /* 0x000fc600078e3cff */
[C---:B------:R-:W-:Y:S02]  /*3cb0*/  DADD R28, R20.reuse, 1 ;  /* 0x3ff00000141c7429 */ /* 0x040fe40000000000 */
[----:B------:R-:W-:Y:S02]  /*3cc0*/  DADD R20, R20, -1 ;  /* 0xbff0000014147429 */ /* 0x000fe40000000000 */
[----:B------:R-:W-:Y:S01]  /*3cd0*/  DADD R26, R26, -UR10 ;  /* 0x8000000a1a1a7e29 */ /* 0x000fe20008000000 */
[----:B------:R-:W-:Y:S01]  /*3ce0*/  UMOV UR10, 0xfefa39ef ;  /* 0xfefa39ef000a7882 */ /* 0x000fe20000000000 */
[----:B------:R-:W0:Y:S01]  /*3cf0*/  MUFU.RCP64H R25, R29 ;  /* 0x0000001d00197308 */ /* 0x000e220000001800 */
[----:B------:R-:W-:Y:S01]  /*3d00*/  UMOV UR11, 0x3fe62e42 ;  /* 0x3fe62e42000b7882 */ /* 0x000fe20000000000 */
[----:B0-----:R-:W-:-:S08]  /*3d10*/  DFMA R44, -R28, R24, 1 ;  /* 0x3ff000001c2c742b */ /* 0x001fd00000000118 */
[----:B------:R-:W-:-:S08]  /*3d20*/  DFMA R44, R44, R44, R44 ;  /* 0x0000002c2c2c722b */ /* 0x000fd0000000002c */
[----:B------:R-:W-:Y:S01]  /*3d30*/  DFMA R44, R24, R44, R24 ;  /* 0x0000002c182c722b */ /* 0x000fe20000000018 */
[----:B------:R-:W-:Y:S02]  /*3d40*/  IMAD.MOV.U32 R24, RZ, RZ, -0x748574fc ;  /* 0x8b7a8b04ff187424 */ /* 0x000fe400078e00ff */
[----:B------:R-:W-:-:S05]  /*3d50*/  IMAD.MOV.U32 R25, RZ, RZ, 0x3ed0ee25 ;  /* 0x3ed0ee25ff197424 */ /* 0x000fca00078e00ff */
[----:B------:R-:W-:-:S08]  /*3d60*/  DMUL R42, R20, R44 ;  /* 0x0000002c142a7228 */ /* 0x000fd00000000000 */
[----:B------:R-:W-:-:S08]  /*3d70*/  DFMA R42, R20, R44, R42 ;  /* 0x0000002c142a722b */ /* 0x000fd0000000002a */
[----:B------:R-:W-:Y:S02]  /*3d80*/  DMUL R40, R42, R42 ;  /* 0x0000002a2a287228 */ /* 0x000fe40000000000 */
[----:B------:R-:W-:-:S06]  /*3d90*/  DADD R28, R20, -R42 ;  /* 0x00000000141c7229 */ /* 0x000fcc000000082a */
[----:B------:R-:W-:Y:S01]  /*3da0*/  DFMA R24, R40, UR6, R24 ;  /* 0x0000000628187c2b */ /* 0x000fe20008000018 */
[----:B------:R-:W-:Y:S01]  /*3db0*/  UMOV UR6, 0x9f02676f ;  /* 0x9f02676f00067882 */ /* 0x000fe20000000000 */
[----:B------:R-:W-:Y:S01]  /*3dc0*/  UMOV UR7, 0x3ef3b266 ;  /* 0x3ef3b26600077882 */ /* 0x000fe20000000000 */
[----:B------:R-:W-:-:S05]  /*3dd0*/  DADD R28, R28, R28 ;  /* 0x000000001c1c7229 */ /* 0x000fca000000001c */
[----:B------:R-:W-:Y:S01]  /*3de0*/  DFMA R30, R40, R24, UR6 ;  /* 0x00000006281e7e2b */ /* 0x000fe20008000018 */
[----:B------:R-:W-:Y:S01]  /*3df0*/  UMOV UR6, 0xa9ab0956 ;  /* 0xa9ab095600067882 */ /* 0x000fe20000000000 */
[----:B------:R-:W-:Y:S01]  /*3e00*/  UMOV UR7, 0x3f1745cb ;  /* 0x3f1745cb00077882 */ /* 0x000fe20000000000 */
[----:B------:R-:W-:Y:S02]  /*3e10*/  DFMA R28, R20, -R42, R28 ;  /* 0x8000002a141c722b */ /* 0x000fe4000000001c */
[----:B------:R-:W-:-:S03]  /*3e20*/  DFMA R20, R26, UR10, R42 ;  /* 0x0000000a1a147c2b */ /* 0x000fc6000800002a */
[----:B------:R-:W-:Y:S01]  /*3e30*/  DFMA R30, R40, R30, UR6 ;  /* 0x00000006281e7e2b */ /* 0x000fe2000800001e */
[----:B------:R-:W-:Y:S01]  /*3e40*/  UMOV UR6, 0x2d1b5154 ;  /* 0x2d1b515400067882 */ /* 0x000fe20000000000 */
[----:B------:R-:W-:Y:S01]  /*3e50*/  UMOV UR7, 0x3f3c71c7 ;  /* 0x3f3c71c700077882 */ /* 0x000fe20000000000 */
[----:B------:R-:W-:-:S05]  /*3e60*/  DMUL R28, R44, R28 ;  /* 0x0000001c2c1c7228 */ /* 0x000fca0000000000 */
[----:B------:R-:W-:Y:S01]  /*3e70*/  DFMA R30, R40, R30, UR6 ;  /* 0x00000006281e7e2b */ /* 0x000fe2000800001e */
[----:B------:R-:W-:Y:S01]  /*3e80*/  UMOV UR6, 0x923be72d ;  /* 0x923be72d00067882 */ /* 0x000fe20000000000 */
[----:B------:R-:W-:-:S06]  /*3e90*/  UMOV UR7, 0x3f624924 ;  /* 0x3f62492400077882 */ /* 0x000fcc0000000000 */
        /* <DEDUP_REMOVED lines=8> */
[----:B------:R-:W-:Y:S02]  /*3f20*/  UMOV UR7, 0x3fe62e42 ;  /* 0x3fe62e4200077882 */ /* 0x000fe40000000000 */
[----:B------:R-:W-:Y:S01]  /*3f30*/  DFMA R24, R26, -UR6, R20 ;  /* 0x800000061a187c2b */ /* 0x000fe20008000014 */
[----:B------:R-:W-:Y:S01]  /*3f40*/  UMOV UR6, 0x3b39803f ;  /* 0x3b39803f00067882 */ /* 0x000fe20000000000 */
[----:B------:R-:W-:Y:S02]  /*3f50*/  UMOV UR7, 0x3c7abc9e ;  /* 0x3c7abc9e00077882 */ /* 0x000fe40000000000 */
[----:B------:R-:W-:-:S04]  /*3f60*/  DMUL R30, R40, R30 ;  /* 0x0000001e281e7228 */ /* 0x000fc80000000000 */
[----:B------:R-:W-:-:S04]  /*3f70*/  DADD R24, -R42, R24 ;  /* 0x000000002a187229 */ /* 0x000fc80000000118 */
[----:B------:R-:W-:-:S08]  /*3f80*/  DFMA R28, R42, R30, R28 ;  /* 0x0000001e2a1c722b */ /* 0x000fd0000000001c */
[----:B------:R-:W-:-:S08]  /*3f90*/  DADD R24, R28, -R24 ;  /* 0x000000001c187229 */ /* 0x000fd00000000818 */
[----:B------:R-:W-:-:S08]  /*3fa0*/  DFMA R24, R26, UR6, R24 ;  /* 0x000000061a187c2b */ /* 0x000fd00008000018 */
[----:B------:R-:W-:Y:S01]  /*3fb0*/  DADD R28, R20, R24 ;  /* 0x00000000141c7229 */ /* 0x000fe20000000018 */
[----:B------:R-:W-:Y:S10]  /*3fc0*/  BRA `(.L_x_38) ;  /* 0x0000000000187947 */ /* 0x000ff40003800000 */
.L_x_37:
[----:B------:R-:W-:Y:S01]  /*3fd0*/  IMAD.MOV.U32 R24, RZ, RZ, 0x0 ;  /* 0x00000000ff187424 */ /* 0x000fe200078e00ff */
[----:B------:R-:W-:Y:S01]  /*3fe0*/  LOP3.LUT P0, RZ, R21, 0x7fffffff, RZ, 0xc0, !PT ;  /* 0x7fffffff15ff7812 */ /* 0x000fe2000780c0ff */
[----:B------:R-:W-:-:S06]  /*3ff0*/  IMAD.MOV.U32 R25, RZ, RZ, 0x7ff00000 ;  /* 0x7ff00000ff197424 */ /* 0x000fcc00078e00ff */
[----:B------:R-:W-:-:S10]  /*4000*/  DFMA R24, R20, R24, +INF ;  /* 0x7ff000001418742b */ /* 0x000fd40000000018 */
[----:B------:R-:W-:Y:S02]  /*4010*/  FSEL R28, R24, RZ, P0 ;  /* 0x000000ff181c7208 */ /* 0x000fe40000000000 */
[----:B------:R-:W-:-:S07]  /*4020*/  FSEL R29, R25, -QNAN , P0 ;  /* 0xfff00000191d7808 */ /* 0x000fce0000000000 */
.L_x_38:
[----:B------:R-:W-:Y:S05]  /*4030*/  BSYNC.RECONVERGENT B2 ;  /* 0x0000000000027941 */ /* 0x000fea0003800200 */
.L_x_36:
[----:B------:R-:W-:Y:S01]  /*4040*/  DMUL R20, RZ, R22 ;  /* 0x00000016ff147228 */ /* 0x000fe20000000000 */
[----:B------:R-:W-:Y:S01]  /*4050*/  SHF.L.U32 R5, R23, 0x1, RZ ;  /* 0x0000000117057819 */ /* 0x000fe200000006ff */
[----:B------:R-:W-:Y:S01]  /*4060*/  UMOV UR6, 0x33145c07 ;  /* 0x33145c0700067882 */ /* 0x000fe20000000000 */
[----:B------:R-:W-:Y:S01]  /*4070*/  UMOV UR7, 0x3ca1a626 ;  /* 0x3ca1a62600077882 */ /* 0x000fe20000000000 */
[----:B------:R-:W-:Y:S01]  /*4080*/  IMAD.MOV.U32 R42, RZ, RZ, -0x3e107ad8 ;  /* 0xc1ef8528ff2a7424 */ /* 0x000fe200078e00ff */
[----:B------:R-:W-:Y:S01]  /*4090*/  ISETP.GT.U32.AND P0, PT, R5, -0x79800000, PT ;  /* 0x868000000500780c */ /* 0x000fe20003f04070 */
[----:B------:R-:W-:Y:S01]  /*40a0*/  IMAD.MOV.U32 R43, RZ, RZ, 0x3e21eea7 ;  /* 0x3e21eea7ff2b7424 */ /* 0x000fe200078e00ff */
[----:B------:R-:W-:Y:S01]  /*40b0*/  UMOV UR10, 0xf9785eba ;  /* 0xf9785eba000a7882 */ /* 0x000fe20000000000 */
[----:B------:R-:W-:Y:S01]  /*40c0*/  UMOV UR11, 0x3de5db65 ;  /* 0x3de5db65000b7882 */ /* 0x000fe20000000000 */
[----:B------:R-:W-:Y:S01]  /*40d0*/  DMUL R28, R28, -2 ;  /* 0xc00000001c1c7828 */ /* 0x000fe20000000000 */
[----:B------:R-:W-:Y:S01]  /*40e0*/  FSEL R41, R21, R23, P0 ;  /* 0x0000001715297208 */ /* 0x000fe20000000000 */
[----:B------:R-:W-:Y:S01]  /*40f0*/  IMAD.MOV.U32 R44, RZ, RZ, 0x0 ;  /* 0x00000000ff2c7424 */ /* 0x000fe200078e00ff */
[----:B------:R-:W-:Y:S01]  /*4100*/  FSEL R22, R20, R22, P0 ;  /* 0x0000001614167208 */ /* 0x000fe20000000000 */
[----:B------:R-:W-:Y:S01]  /*4110*/  IMAD.MOV.U32 R45, RZ, RZ, 0x3fd80000 ;  /* 0x3fd80000ff2d7424 */ /* 0x000fe200078e00ff */
[----:B------:R-:W-:Y:S01]  /*4120*/  BSSY.RECONVERGENT B2, `(.L_x_39) ;  /* 0x000004e000027945 */ /* 0x000fe20003800200 */
[----:B------:R-:W-:Y:S01]  /*4130*/  VIADD R23, R41, 0x100000 ;  /* 0x0010000029177836 */ /* 0x000fe20000000000 */
[----:B------:R-:W0:Y:S01]  /*4140*/  MUFU.RSQ64H R25, R29 ;  /* 0x0000001d00197308 */ /* 0x000e220000001c00 */
[----:B------:R-:W-:-:S02]  /*4150*/  IMAD.MOV.U32 R40, RZ, RZ, R22 ;  /* 0x000000ffff287224 */ /* 0x000fc400078e0016 */
[----:B------:R-:W-:-:S05]  /*4160*/  IADD3 R24, PT, PT, R29, -0x3500000, RZ ;  /* 0xfcb000001d187810 */ /* 0x000fca0007ffe0ff */
[----:B------:R-:W1:Y:S08]  /*4170*/  FRND.F64 R20, R22 ;  /* 0x0000001600147313 */ /* 0x000e700000301800 */
[----:B------:R-:W2:Y:S01]  /*4180*/  F2I.S64.F64 R22, R22 ;  /* 0x0000001600167311 */ /* 0x000ea20000301900 */
[----:B0-----:R-:W-:Y:S02]  /*4190*/  DMUL R46, R24, R24 ;  /* 0x00000018182e7228 */ /* 0x001fe40000000000 */
[----:B-1----:R-:W-:-:S06]  /*41a0*/  DFMA R20, R20, -0.5, R40 ;  /* 0xbfe000001414782b */ /* 0x002fcc0000000028 */
[----:B------:R-:W-:Y:S02]  /*41b0*/  DFMA R46, R28, -R46, 1 ;  /* 0x3ff000001c2e742b */ /* 0x000fe4000000082e */
[----:B------:R-:W-:Y:S01]  /*41c0*/  DMUL R26, R20, UR6 ;  /* 0x00000006141a7c28 */ /* 0x000fe20008000000 */
[----:B------:R-:W-:Y:S01]  /*41d0*/  UMOV UR6, 0x54442d18 ;  /* 0x54442d1800067882 */ /* 0x000fe20000000000 */
[----:B------:R-:W-:-:S04]  /*41e0*/  UMOV UR7, 0x400921fb ;  /* 0x400921fb00077882 */ /* 0x000fc80000000000 */
[----:B------:R-:W-:Y:S01]  /*41f0*/  DFMA R44, R46, R44, 0.5 ;  /* 0x3fe000002e2c742b */ /* 0x000fe2000000002c */
[C---:B--2---:R-:W-:Y:S01]  /*4200*/  LOP3.LUT R5, R22.reuse, 0x1, RZ, 0xc0, !PT ;  /* 0x0000000116057812 */ /* 0x044fe200078ec0ff */
[----:B------:R-:W-:Y:S01]  /*4210*/  DMUL R46, R24, R46 ;  /* 0x0000002e182e7228 */ /* 0x000fe20000000000 */
[----:B------:R-:W-:Y:S01]  /*4220*/  LOP3.LUT P1, RZ, R22, 0x2, RZ, 0xc0, !PT ;  /* 0x0000000216ff7812 */ /* 0x000fe2000782c0ff */
[----:B------:R-:W-:Y:S01]  /*4230*/  DFMA R26, R20, UR6, R26 ;  /* 0x00000006141a7c2b */ /* 0x000fe2000800001a */
[----:B------:R-:W-:Y:S01]  /*4240*/  UMOV UR6, 0x20fd8164 ;  /* 0x20fd816400067882 */ /* 0x000fe20000000000 */
[----:B------:R-:W-:Y:S01]  /*4250*/  IMAD.MOV.U32 R20, RZ, RZ, 0x2cb0d246 ;  /* 0x2cb0d246ff147424 */ /* 0x000fe200078e00ff */
[----:B------:R-:W-:Y:S01]  /*4260*/  UMOV UR7, 0x3da8ff83 ;  /* 0x3da8ff8300077882 */ /* 0x000fe20000000000 */
[----:B------:R-:W-:Y:S02]  /*4270*/  IMAD.MOV.U32 R21, RZ, RZ, 0x3e5ae5f1 ;  /* 0x3e5ae5f1ff157424 */ /* 0x000fe400078e00ff */
[----:B------:R-:W-:Y:S01]  /*4280*/  DFMA R46, R44, R46, R24 ;  /* 0x0000002e2c2e722b */ /* 0x000fe20000000018 */
[----:B------:R-:W-:Y:S01]  /*4290*/  ISETP.NE.U32.AND P0, PT, R5, 0x1, PT ;  /* 0x000000010500780c */ /* 0x000fe20003f05070 */
[----:B------:R-:W-:-:S03]  /*42a0*/  DMUL R30, R26, R26 ;  /* 0x0000001a1a1e7228 */ /* 0x000fc60000000000 */
[----:B------:R-:W-:-:S05]  /*42b0*/  ISETP.NE.U32.AND.EX P0, PT, RZ, RZ, PT, P0 ;  /* 0x000000ffff00720c */ /* 0x000fca0003f05100 */
[----:B------:R-:W-:Y:S01]  /*42c0*/  VIADD R23, R47, 0xfff00000 ;  /* 0xfff000002f177836 */ /* 0x000fe20000000000 */
[C---:B------:R-:W-:Y:S01]  /*42d0*/  DFMA R20, R30.reuse, UR10, -R20 ;  /* 0x0000000a1e147c2b */ /* 0x040fe20008000814 */
[----:B------:R-:W-:Y:S01]  /*42e0*/  UMOV UR10, 0x69ace392 ;  /* 0x69ace392000a7882 */ /* 0x000fe20000000000 */
[C---:B------:R-:W-:Y:S01]  /*42f0*/  DFMA R42, R30.reuse, -UR6, R42 ;  /* 0x800000061e2a7c2b */ /* 0x040fe2000800002a */
[----:B------:R-:W-:Y:S01]  /*4300*/  UMOV UR11, 0x3ec71de3 ;  /* 0x3ec71de3000b7882 */ /* 0x000fe20000000000 */
[----:B------:R-:W-:Y:S01]  /*4310*/  UMOV UR6, 0x8e06e6d9 ;  /* 0x8e06e6d900067882 */ /* 0x000fe20000000000 */
[----:B------:R-:W-:Y:S01]  /*4320*/  UMOV UR7, 0x3e927e4f ;  /* 0x3e927e4f00077882 */ /* 0x000fe20000000000 */
[----:B------:R-:W-:Y:S02]  /*4330*/  IMAD.MOV.U32 R22, RZ, RZ, R46 ;  /* 0x000000ffff167224 */ /* 0x000fe400078e002e */
[C---:B------:R-:W-:Y:S01]  /*4340*/  DFMA R20, R30.reuse, R20, UR10 ;  /* 0x0000000a1e147e2b */ /* 0x040fe20008000014 */
[----:B------:R-:W-:Y:S01]  /*4350*/  UMOV UR10, 0x19db62a1 ;  /* 0x19db62a1000a7882 */ /* 0x000fe20000000000 */
[----:B------:R-:W-:Y:S01]  /*4360*/  DFMA R42, R30, R42, -UR6 ;  /* 0x800000061e2a7e2b */ /* 0x000fe2000800002a */
[----:B------:R-:W-:Y:S01]  /*4370*/  UMOV UR11, 0x3f2a01a0 ;  /* 0x3f2a01a0000b7882 */ /* 0x000fe20000000000 */
[----:B------:R-:W-:Y:S01]  /*4380*/  UMOV UR6, 0x19ddbce9 ;  /* 0x19ddbce900067882 */ /* 0x000fe20000000000 */
[----:B------:R-:W-:-:S03]  /*4390*/  UMOV UR7, 0x3efa01a0 ;  /* 0x3efa01a000077882 */ /* 0x000fc60000000000 */
[C---:B------:R-:W-:Y:S01]  /*43a0*/  DFMA R20, R30.reuse, R20, -UR10 ;  /* 0x8000000a1e147e2b */ /* 0x040fe20008000014 */
[----:B------:R-:W-:Y:S01]  /*43b0*/  UMOV UR10, 0x11110818 ;  /* 0x11110818000a7882 */ /* 0x000fe20000000000 */
[----:B------:R-:W-:Y:S01]  /*43c0*/  DFMA R42, R30, R42, UR6 ;  /* 0x000000061e2a7e2b */ /* 0x000fe2000800002a */
[----:B------:R-:W-:Y:S01]  /*43d0*/  UMOV UR11, 0x3f811111 ;  /* 0x3f811111000b7882 */ /* 0x000fe20000000000 */
[----:B------:R-:W-:Y:S01]  /*43e0*/  UMOV UR6, 0x16c15d47 ;  /* 0x16c15d4700067882 */ /* 0x000fe20000000000 */
[----:B------:R-:W-:-:S03]  /*43f0*/  UMOV UR7, 0x3f56c16c ;  /* 0x3f56c16c00077882 */ /* 0x000fc60000000000 */
[C---:B------:R-:W-:Y:S01]  /*4400*/  DFMA R20, R30.reuse, R20, UR10 ;  /* 0x0000000a1e147e2b */ /* 0x040fe20008000014 */
[----:B------:R-:W-:Y:S01]  /*4410*/  UMOV UR10, 0x55555554 ;  /* 0x55555554000a7882 */ /* 0x000fe20000000000 */
[----:B------:R-:W-:Y:S01]  /*4420*/  DFMA R42, R30, R42, -UR6 ;  /* 0x800000061e2a7e2b */ /* 0x000fe2000800002a */
[----:B------:R-:W-:Y:S01]  /*4430*/  UMOV UR11, 0x3fc55555 ;  /* 0x3fc55555000b7882 */ /* 0x000fe20000000000 */
[----:B------:R-:W-:Y:S01]  /*4440*/  UMOV UR6, 0x55555551 ;  /* 0x5555555100067882 */ /* 0x000fe20000000000 */
[----:B------:R-:W-:-:S03]  /*4450*/  UMOV UR7, 0x3fa55555 ;  /* 0x3fa5555500077882 */ /* 0x000fc60000000000 */
[C---:B------:R-:W-:Y:S02]  /*4460*/  DFMA R20, R30.reuse, R20, -UR10 ;  /* 0x8000000a1e147e2b */ /* 0x040fe40008000014 */
[----:B------:R-:W-:-:S06]  /*4470*/  DFMA R42, R30, R42, UR6 ;  /* 0x000000061e2a7e2b */ /* 0x000fcc000800002a */
[C---:B------:R-:W-:Y:S02]  /*4480*/  DFMA R20, R30.reuse, R20, RZ ;  /* 0x000000141e14722b */ /* 0x040fe400000000ff */
[----:B------:R-:W-:-:S06]  /*4490*/  DFMA R42, R30, R42, -0.5 ;  /* 0xbfe000001e2a742b */ /* 0x000fcc000000002a */
[----:B------:R-:W-:Y:S02]  /*44a0*/  DFMA R20, R26, R20, R26 ;  /* 0x000000141a14722b */ /* 0x000fe4000000001a */
[----:B------:R-:W-:Y:S02]  /*44b0*/  DFMA R42, R30, R42, 1 ;  /* 0x3ff000001e2a742b */ /* 0x000fe4000000002a */
[----:B------:R-:W-:-:S06]  /*44c0*/  DMUL R26, R28, R46 ;  /* 0x0000002e1c1a7228 */ /* 0x000fcc0000000000 */
[----:B------:R-:W-:Y:S02]  /*44d0*/  LOP3.LUT R5, R21, 0x80000000, RZ, 0x3c, !PT ;  /* 0x8000000015057812 */ /* 0x000fe400078e3cff */
[----:B------:R-:W-:Y:S01]  /*44e0*/  FSEL R30, R42, R20, !P0 ;  /* 0x000000142a1e7208 */ /* 0x000fe20004000000 */
[----:B------:R-:W-:Y:S01]  /*44f0*/  DFMA R44, R26, -R26, R28 ;  /* 0x8000001a1a2c722b */ /* 0x000fe2000000001c */
[----:B------:R-:W-:Y:S02]  /*4500*/  FSEL R31, R43, R21, !P0 ;  /* 0x000000152b1f7208 */ /* 0x000fe40004000000 */
[----:B------:R-:W-:Y:S02]  /*4510*/  FSEL R20, R20, R42, !P0 ;  /* 0x0000002a14147208 */ /* 0x000fe40004000000 */
[----:B------:R-:W-:Y:S02]  /*4520*/  FSEL R21, R5, R43, !P0 ;  /* 0x0000002b05157208 */ /* 0x000fe40004000000 */
[----:B------:R-:W-:Y:S01]  /*4530*/  ISETP.GE.U32.AND P0, PT, R24, 0x7ca00000, PT ;  /* 0x7ca000001800780c */ /* 0x000fe20003f06070 */
[----:B------:R-:W-:Y:S01]  /*4540*/  DFMA R42, R44, R22, R26 ;  /* 0x000000162c2a722b */ /* 0x000fe2000000001a */
[----:B------:R-:W-:-:S02]  /*4550*/  @P1 LOP3.LUT R5, R31, 0x80000000, RZ, 0x3c, !PT ;  /* 0x800000001f051812 */ /* 0x000fc400078e3cff */
[----:B------:R-:W-:-:S03]  /*4560*/  @P1 LOP3.LUT R37, R21, 0x80000000, RZ, 0x3c, !PT ;  /* 0x8000000015251812 */ /* 0x000fc600078e3cff */
[----:B------:R-:W-:Y:S02]  /*4570*/  @P1 IMAD.MOV.U32 R31, RZ, RZ, R5 ;  /* 0x000000ffff1f1224 */ /* 0x000fe400078e0005 */
[----:B------:R-:W-:-:S04]  /*4580*/  @P1 IMAD.MOV.U32 R21, RZ, RZ, R37 ;  /* 0x000000ffff151224 */ /* 0x000fc800078e0025 */
[----:B------:R-:W-:Y:S05]  /*4590*/  @!P0 BRA `(.L_x_40) ;  /* 0x0000000000188947 */ /* 0x000fea0003800000 */
[----:B------:R-:W-:Y:S01]  /*45a0*/  MOV R42, R46 ;  /* 0x0000002e002a7202 */ /* 0x000fe20000000f00 */
[----:B------:R-:W-:Y:S01]  /*45b0*/  IMAD.MOV.U32 R22, RZ, RZ, R44 ;  /* 0x000000ffff167224 */ /* 0x000fe200078e002c */
[----:B------:R-:W-:Y:S01]  /*45c0*/  MOV R34, 0x4600 ;  /* 0x0000460000227802 */ /* 0x000fe20000000f00 */
[----:B------:R-:W-:Y:S02]  /*45d0*/  IMAD.MOV.U32 R25, RZ, RZ, R45 ;  /* 0x000000ffff197224 */ /* 0x000fe400078e002d */
[----:B------:R-:W-:-:S07]  /*45e0*/  IMAD.MOV.U32 R43, RZ, RZ, R23 ;  /* 0x000000ffff2b7224 */ /* 0x000fce00078e0017 */
[----:B------:R-:W-:Y:S05]  /*45f0*/  CALL.REL.NOINC `($__internal_1_$__cuda_sm20_dsqrt_rn_f64_mediumpath_v1) ;  /* 0x0000003400447944 */ /* 0x000fea0003c00000 */
.L_x_40:
[----:B------:R-:W-:Y:S05]  /*4600*/  BSYNC.RECONVERGENT B2 ;  /* 0x0000000000027941 */ /* 0x000fea0003800200 */
.L_x_39:
[----:B------:R-:W0:Y:S01]  /*4610*/  FRND.F64.TRUNC R24, R40 ;  /* 0x0000002800187313 */ /* 0x000e22000030d800 */
[----:B------:R-:W-:Y:S01]  /*4620*/  DMUL R22, RZ, R40 ;  /* 0x00000028ff167228 */ /* 0x000fe20000000000 */
[----:B------:R-:W-:Y:S01]  /*4630*/  IMAD.MOV.U32 R5, RZ, RZ, R35 ;  /* 0x000000ffff057224 */ /* 0x000fe200078e0023 */
[----:B------:R-:W-:Y:S01]  /*4640*/  DADD R20, RZ, R20 ;  /* 0x00000000ff147229 */ /* 0x000fe20000000014 */
[----:B------:R-:W-:Y:S02]  /*4650*/  IMAD.MOV.U32 R47, RZ, RZ, R9 ;  /* 0x000000ffff2f7224 */ /* 0x000fe400078e0009 */
[----:B------:R-:W-:-:S05]  /*4660*/  IMAD.MOV.U32 R37, RZ, RZ, 0x1 ;  /* 0x00000001ff257424 */ /* 0x000fca00078e00ff */
[----:B------:R-:W-:Y:S02]  /*4670*/  DMUL R20, R20, R42 ;  /* 0x0000002a14147228 */ /* 0x000fe40000000000 */
[----:B0-----:R-:W-:-:S06]  /*4680*/  DSETP.NEU.AND P0, PT, R40, R24, PT ;  /* 0x000000182800722a */ /* 0x001fcc0003f0d000 */
[----:B------:R-:W-:Y:S02]  /*4690*/  FSEL R30, R22, R30, !P0 ;  /* 0x0000001e161e7208 */ /* 0x000fe40004000000 */
[----:B------:R-:W-:-:S06]  /*46a0*/  FSEL R31, R23, R31, !P0 ;  /* 0x0000001f171f7208 */ /* 0x000fcc0004000000 */
[----:B------:R-:W-:-:S11]  /*46b0*/  DMUL R30, R42, R30 ;  /* 0x0000001e2a1e7228 */ /* 0x000fd60000000000 */
.L_x_35:
[----:B------:R-:W-:Y:S05]  /*46c0*/  BSYNC.RECONVERGENT B1 ;  /* 0x0000000000017941 */ /* 0x000fea0003800200 */
.L_x_34:
[----:B------:R-:W0:Y:S01]  /*46d0*/  F2F.F64.F32 R38, R38 ;  /* 0x0000002600267310 */ /* 0x000e220000201800 */
[----:B------:R-:W-:Y:S01]  /*46e0*/  IMAD.MOV.U32 R22, RZ, RZ, 0x0 ;  /* 0x00000000ff167424 */ /* 0x000fe200078e00ff */
[----:B------:R-:W-:Y:S01]  /*46f0*/  BSSY.RECONVERGENT B1, `(.L_x_41) ;  /* 0x0000018000017945 */ /* 0x000fe20003800200 */
[----:B------:R-:W-:-:S05]  /*4700*/  IMAD.MOV.U32 R23, RZ, RZ, 0x3fd80000 ;  /* 0x3fd80000ff177424 */ /* 0x000fca00078e00ff */
[----:B0-----:R-:W0:Y:S01]  /*4710*/  MUFU.RSQ64H R25, R39 ;  /* 0x0000002700197308 */ /* 0x001e220000001c00 */
[----:B------:R-:W-:-:S04]  /*4720*/  IADD3 R24, PT, PT, R39, -0x3500000, RZ ;  /* 0xfcb0000027187810 */ /* 0x000fc80007ffe0ff */
[----:B------:R-:W-:Y:S02]  /*4730*/  ISETP.GE.U32.AND P0, PT, R24, 0x7ca00000, PT ;  /* 0x7ca000001800780c */ /* 0x000fe40003f06070 */
[----:B0-----:R-:W-:-:S08]  /*4740*/  DMUL R26, R24, R24 ;  /* 0x00000018181a7228 */ /* 0x001fd00000000000 */
[----:B------:R-:W-:-:S08]  /*4750*/  DFMA R26, R38, -R26, 1 ;  /* 0x3ff00000261a742b */ /* 0x000fd0000000081a */
[----:B------:R-:W-:Y:S02]  /*4760*/  DFMA R22, R26, R22, 0.5 ;  /* 0x3fe000001a16742b */ /* 0x000fe40000000016 */
[----:B------:R-:W-:-:S08]  /*4770*/  DMUL R28, R24, R26 ;  /* 0x0000001a181c7228 */ /* 0x000fd00000000000 */
[----:B------:R-:W-:-:S08]  /*4780*/  DFMA R28, R22, R28, R24 ;  /* 0x0000001c161c722b */ /* 0x000fd00000000018 */
[----:B------:R-:W-:Y:S02]  /*4790*/  DMUL R26, R38, R28 ;  /* 0x0000001c261a7228 */ /* 0x000fe40000000000 */
[----:B------:R-:W-:Y:S02]  /*47a0*/  VIADD R43, R29, 0xfff00000 ;  /* 0xfff000001d2b7836 */ /* 0x000fe40000000000 */
[----:B------:R-:W-:-:S04]  /*47b0*/  IMAD.MOV.U32 R42, RZ, RZ, R28 ;  /* 0x000000ffff2a7224 */ /* 0x000fc800078e001c */
[----:B------:R-:W-:-:S08]  /*47c0*/  DFMA R22, R26, -R26, R38 ;  /* 0x8000001a1a16722b */ /* 0x000fd00000000026 */
[----:B------:R-:W-:Y:S01]  /*47d0*/  DFMA R34, R22, R42, R26 ;  /* 0x0000002a1622722b */ /* 0x000fe2000000001a */
[----:B------:R-:W-:Y:S10]  /*47e0*/  @!P0 BRA `(.L_x_42) ;  /* 0x0000000000208947 */ /* 0x000ff40003800000 */
[----:B------:R-:W-:Y:S01]  /*47f0*/  IMAD.MOV.U32 R42, RZ, RZ, R28 ;  /* 0x000000ffff2a7224 */ /* 0x000fe200078e001c */
[----:B------:R-:W-:Y:S01]  /*4800*/  MOV R28, R38 ;  /* 0x00000026001c7202 */ /* 0x000fe20000000f00 */
[----:B------:R-:W-:Y:S01]  /*4810*/  IMAD.MOV.U32 R25, RZ, RZ, R23 ;  /* 0x000000ffff197224 */ /* 0x000fe200078e0017 */
[----:B------:R-:W-:Y:S01]  /*4820*/  MOV R34, 0x4850 ;  /* 0x0000485000227802 */ /* 0x000fe20000000f00 */
[----:B------:R-:W-:-:S07]  /*4830*/  IMAD.MOV.U32 R29, RZ, RZ, R39 ;  /* 0x000000ffff1d7224 */ /* 0x000fce00078e0027 */
[----:B------:R-:W-:Y:S05]  /*4840*/  CALL.REL.NOINC `($__internal_1_$__cuda_sm20_dsqrt_rn_f64_mediumpath_v1) ;  /* 0x0000003000b07944 */ /* 0x000fea0003c00000 */
[----:B------:R-:W-:Y:S02]  /*4850*/  IMAD.MOV.U32 R34, RZ, RZ, R42 ;  /* 0x000000ffff227224 */ /* 0x000fe400078e002a */
[----:B------:R-:W-:-:S07]  /*4860*/  IMAD.MOV.U32 R35, RZ, RZ, R43 ;  /* 0x000000ffff237224 */ /* 0x000fce00078e002b */
.L_x_42:
[----:B------:R-:W-:Y:S05]  /*4870*/  BSYNC.RECONVERGENT B1 ;  /* 0x0000000000017941 */ /* 0x000fea0003800200 */
.L_x_41:
[----:B------:R-:W-:-:S08]  /*4880*/  DFMA R34, R34, R30, R38 ;  /* 0x0000001e2222722b */ /* 0x000fd00000000026 */
[----:B------:R-:W-:-:S10]  /*4890*/  DADD R34, R34, 0.5 ;  /* 0x3fe0000022227429 */ /* 0x000fd40000000000 */
[----:B------:R2:W3:Y:S01]  /*48a0*/  F2I.U32.F64.TRUNC R34, R34 ;  /* 0x0000002200227311 */ /* 0x0004e2000030d000 */
[----:B------:R-:W-:Y:S05]  /*48b0*/  BRA `(.L_x_32) ;  /* 0x0000000c00a07947 */ /* 0x000fea0003800000 */
.L_x_33:
[----:B------:R-:W0:Y:S01]  /*48c0*/  MUFU.LG2 R24, R38 ;  /* 0x0000002600187308 */ /* 0x000e220000000c00 */
[C---:B------:R-:W-:Y:S01]  /*48d0*/  FADD R25, R38.reuse, -0.12400979548692703247 ;  /* 0xbdfdf8d926197421 */ /* 0x040fe20000000000 */
[----:B------:R-:W-:Y:S01]  /*48e0*/  FADD R26, R38, -1.9738116264343261719 ;  /* 0xbffca5dc261a7421 */ /* 0x000fe20000000000 */
[----:B------:R-:W-:Y:S01]  /*48f0*/  IMAD.MOV.U32 R28, RZ, RZ, 0x3fb75b84 ;  /* 0x3fb75b84ff1c7424 */ /* 0x000fe200078e00ff */
[----:B------:R-:W-:Y:S01]  /*4900*/  UMOV UR6, 0xfefa39ef ;  /* 0xfefa39ef00067882 */ /* 0x000fe20000000000 */
[----:B------:R-:W-:Y:S01]  /*4910*/  UMOV UR7, 0x3fe62e42 ;  /* 0x3fe62e4200077882 */ /* 0x000fe20000000000 */
[----:B------:R-:W-:Y:S01]  /*4920*/  IMAD.MOV.U32 R27, RZ, RZ, 0x3e5807d3 ;  /* 0x3e5807d3ff1b7424 */ /* 0x000fe200078e00ff */
[----:B------:R-:W-:Y:S01]  /*4930*/  BSSY.RECONVERGENT B1, `(.L_x_43) ;  /* 0x00000dd000017945 */ /* 0x000fe20003800200 */
[----:B------:R-:W1:Y:S08]  /*4940*/  MUFU.RSQ R25, R25 ;  /* 0x0000001900197308 */ /* 0x000e700000001400 */
[----:B------:R-:W2:Y:S08]  /*4950*/  MUFU.RSQ R26, R26 ;  /* 0x0000001a001a7308 */ /* 0x000eb00000001400 */
[----:B0-----:R-:W0:Y:S01]  /*4960*/  F2F.F64.F32 R22, R24 ;  /* 0x0000001800167310 */ /* 0x001e220000201800 */
[----:B-1----:R-:W-:-:S07]  /*4970*/  FFMA R39, R25, R28, 0.00025361074949614703655 ;  /* 0x3984f70f19277423 */ /* 0x002fce000000001c */
[----:B------:R1:W3:Y:S01]  /*4980*/  MUFU.RCP R41, R39 ;  /* 0x0000002700297308 */ /* 0x0002e20000001000 */
[----:B--2---:R-:W-:Y:S01]  /*4990*/  FFMA R40, R26, R27, 0.94201731681823730469 ;  /* 0x3f71280c1a287423 */ /* 0x004fe2000000001b */
[----:B0-----:R-:W-:-:S06]  /*49a0*/  DMUL R22, R22, UR6 ;  /* 0x0000000616167c28 */ /* 0x001fcc0008000000 */
[----:B------:R1:W0:Y:S05]  /*49b0*/  F2F.F32.F64 R43, R22 ;  /* 0x00000016002b7310 */ /* 0x00022a0000301000 */
.L_x_52:
[----:B-1----:R-:W-:Y:S01]  /*49c0*/  SHF.R.U32.HI R22, RZ, 0x2, R47 ;  /* 0x00000002ff167819 */ /* 0x002fe2000001162f */
[----:B------:R-:W-:Y:S01]  /*49d0*/  IMAD.SHL.U32 R23, R9, 0x10, RZ ;  /* 0x0000001009177824 */ /* 0x000fe200078e00ff */
[----:B------:R-:W-:Y:S01]  /*49e0*/  UMOV UR6, 0xfefa39ef ;  /* 0xfefa39ef00067882 */ /* 0x000fe20000000000 */
[----:B------:R-:W-:Y:S01]  /*49f0*/  IMAD.MOV.U32 R42, RZ, RZ, R7 ;  /* 0x000000ffff2a7224 */ /* 0x000fe200078e0007 */
[----:B------:R-:W-:Y:S01]  /*4a00*/  LOP3.LUT R22, R22, R47, RZ, 0x3c, !PT ;  /* 0x0000002f16167212 */ /* 0x000fe200078e3cff */
[----:B------:R-:W-:Y:S01]  /*4a10*/  UMOV UR7, 0x3fe62e42 ;  /* 0x3fe62e4200077882 */ /* 0x000fe20000000000 */
[----:B------:R-:W-:Y:S01]  /*4a20*/  BSSY.RECONVERGENT B2, `(.L_x_44) ;  /* 0x00000b7000027945 */ /* 0x000fe20003800200 */
[----:B------:R-:W-:Y:S01]  /*4a30*/  IMAD.MOV.U32 R47, RZ, RZ, R5 ;  /* 0x000000ffff2f7224 */ /* 0x000fe200078e0005 */
[----:B------:R-:W-:Y:S01]  /*4a40*/  SHF.L.U32 R24, R22, 0x1, RZ ;  /* 0x0000000116187819 */ /* 0x000fe200000006ff */
[----:B------:R-:W-:-:S03]  /*4a50*/  IMAD.MOV.U32 R5, RZ, RZ, R9 ;  /* 0x000000ffff057224 */ /* 0x000fc600078e0009 */
[----:B------:R-:W-:Y:S01]  /*4a60*/  LOP3.LUT R24, R22, R24, R23, 0x96, !PT ;  /* 0x0000001816187212 */ /* 0x000fe200078e9617 */
[----:B------:R-:W-:-:S03]  /*4a70*/  IMAD.MOV.U32 R23, RZ, RZ, 0x2f800000 ;  /* 0x2f800000ff177424 */ /* 0x000fc600078e00ff */
[----:B------:R-:W-:-:S04]  /*4a80*/  LOP3.LUT R7, R24, R9, RZ, 0x3c, !PT ;  /* 0x0000000918077212 */ /* 0x000fc800078e3cff */
[C---:B------:R-:W-:Y:S02]  /*4a90*/  IADD3 R22, PT, PT, R4.reuse, 0x587c5, R7 ;  /* 0x000587c504167810 */ /* 0x040fe40007ffe007 */
[----:B------:R-:W-:Y:S02]  /*4aa0*/  IADD3 R4, PT, PT, R4, 0xb0f8a, RZ ;  /* 0x000b0f8a04047810 */ /* 0x000fe40007ffe0ff */
[----:B------:R-:W-:-:S05]  /*4ab0*/  I2FP.F32.U32 R22, R22 ;  /* 0x0000001600167245 */ /* 0x000fca0000201000 */
[----:B------:R-:W-:-:S06]  /*4ac0*/  FFMA R22, R22, R23, 1.1641532182693481445e-10 ;  /* 0x2f00000016167423 */ /* 0x000fcc0000000017 */
[----:B------:R-:W1:Y:S02]  /*4ad0*/  MUFU.RSQ R22, R22 ;  /* 0x0000001600167308 */ /* 0x000e640000001400 */
[----:B-1----:R-:W-:-:S06]  /*4ae0*/  FADD R23, R22, -1 ;  /* 0xbf80000016177421 */ /* 0x002fcc0000000000 */
[----:B------:R-:W1:Y:S08]  /*4af0*/  MUFU.LG2 R23, R23 ;  /* 0x0000001700177308 */ /* 0x000e700000000c00 */
[----:B-1----:R-:W1:Y:S02]  /*4b00*/  F2F.F64.F32 R26, R23 ;  /* 0x00000017001a7310 */ /* 0x002e640000201800 */
[----:B-1----:R-:W-:Y:S01]  /*4b10*/  DMUL R26, R26, UR6 ;  /* 0x000000061a1a7c28 */ /* 0x002fe20008000000 */
[----:B------:R-:W-:Y:S01]  /*4b20*/  UMOV UR6, 0x652b82fe ;  /* 0x652b82fe00067882 */ /* 0x000fe20000000000 */
[----:B------:R-:W-:-:S08]  /*4b30*/  UMOV UR7, 0x3ff71547 ;  /* 0x3ff7154700077882 */ /* 0x000fd00000000000 */
[----:B------:R-:W1:Y:S02]  /*4b40*/  F2F.F32.F64 R27, R26 ;  /* 0x0000001a001b7310 */ /* 0x000e640000301000 */
[----:B-1----:R-:W-:-:S04]  /*4b50*/  FADD R44, R40, R27 ;  /* 0x0000001b282c7221 */ /* 0x002fc80000000000 */
[----:B---3--:R-:W-:-:S04]  /*4b60*/  FFMA R44, -R41, R44, R38 ;  /* 0x0000002c292c7223 */ /* 0x008fc80000000126 */
[----:B------:R-:W1:Y:S02]  /*4b70*/  FRND.FLOOR R45, R44 ;  /* 0x0000002c002d7307 */ /* 0x000e640000205000 */
[C---:B-1----:R-:W-:Y:S01]  /*4b80*/  FADD R29, R45.reuse, 1 ;  /* 0x3f8000002d1d7421 */ /* 0x042fe20000000000 */
[----:B------:R-:W-:-:S03]  /*4b90*/  FADD R24, -R45, R38 ;  /* 0x000000262d187221 */ /* 0x000fc60000000100 */
[----:B------:R-:W-:Y:S01]  /*4ba0*/  FADD R25, -R29, R38 ;  /* 0x000000261d197221 */ /* 0x000fe20000000100 */
[C-C-:B------:R-:W-:Y:S01]  /*4bb0*/  FFMA R30, R39.reuse, R24, -R40.reuse ;  /* 0x00000018271e7223 */ /* 0x140fe20000000828 */
[----:B------:R-:W1:Y:S02]  /*4bc0*/  F2I.TRUNC.NTZ R29, R29 ;  /* 0x0000001d001d7305 */ /* 0x000e64000020f100 */
[----:B------:R-:W-:-:S06]  /*4bd0*/  FFMA R28, R39, R25, -R40 ;  /* 0x00000019271c7223 */ /* 0x000fcc0000000828 */
[----:B------:R-:W2:Y:S01]  /*4be0*/  F2F.F64.F32 R22, R30 ;  /* 0x0000001e00167310 */ /* 0x000ea20000201800 */
[----:B-1----:R-:W-:-:S07]  /*4bf0*/  ISETP.GE.AND P0, PT, R29, 0x9, PT ;  /* 0x000000091d00780c */ /* 0x002fce0003f06270 */
[----:B------:R-:W1:Y:S01]  /*4c00*/  F2F.F64.F32 R24, R28 ;  /* 0x0000001c00187310 */ /* 0x000e620000201800 */
[----:B--2---:R-:W-:Y:S02]  /*4c10*/  DMUL R22, R22, UR6 ;  /* 0x0000000616167c28 */ /* 0x004fe40008000000 */
[----:B-1----:R-:W-:-:S08]  /*4c20*/  DMUL R24, R24, UR6 ;  /* 0x0000000618187c28 */ /* 0x002fd00008000000 */
[----:B------:R1:W2:Y:S08]  /*4c30*/  F2F.F32.F64 R22, R22 ;  /* 0x0000001600167310 */ /* 0x0002b00000301000 */
[----:B------:R3:W4:Y:S01]  /*4c40*/  F2F.F32.F64 R25, R24 ;  /* 0x0000001800197310 */ /* 0x0007220000301000 */
[----:B-1----:R-:W-:-:S04]  /*4c50*/  SHF.R.U32.HI R23, RZ, 0x2, R32 ;  /* 0x00000002ff177819 */ /* 0x002fc80000011620 */
[----:B------:R-:W-:-:S03]  /*4c60*/  LOP3.LUT R23, R23, R32, RZ, 0x3c, !PT ;  /* 0x0000002017177212 */ /* 0x000fc600078e3cff */
[----:B--2---:R1:W2:Y:S02]  /*4c70*/  MUFU.EX2 R27, R22 ;  /* 0x00000016001b7308 */ /* 0x0042a40000000800 */
[----:B---3--:R-:W-:-:S06]  /*4c80*/  IMAD.SHL.U32 R24, R23, 0x2, RZ ;  /* 0x0000000217187824 */ /* 0x008fcc00078e00ff */
[----:B----4-:R3:W4:Y:S01]  /*4c90*/  MUFU.EX2 R26, R25 ;  /* 0x00000019001a7308 */ /* 0x0107220000000800 */
[----:B-1----:R-:W-:-:S05]  /*4ca0*/  IMAD.SHL.U32 R22, R7, 0x10, RZ ;  /* 0x0000001007167824 */ /* 0x002fca00078e00ff */
[----:B------:R-:W-:Y:S01]  /*4cb0*/  LOP3.LUT R24, R23, R24, R22, 0x96, !PT ;  /* 0x0000001817187212 */ /* 0x000fe200078e9616 */
[----:B--2---:R-:W-:Y:S01]  /*4cc0*/  FADD R27, R27, 1 ;  /* 0x3f8000001b1b7421 */ /* 0x004fe20000000000 */
[----:B---3--:R-:W-:Y:S02]  /*4cd0*/  I2FP.F32.S32 R25, R29 ;  /* 0x0000001d00197245 */ /* 0x008fe40000201400 */
[----:B------:R-:W-:Y:S01]  /*4ce0*/  LOP3.LUT R24, R24, R7, RZ, 0x3c, !PT ;  /* 0x0000000718187212 */ /* 0x000fe200078e3cff */
[----:B------:R-:W-:Y:S01]  /*4cf0*/  FMUL R27, R27, R27 ;  /* 0x0000001b1b1b7220 */ /* 0x000fe20000400000 */
[----:B------:R1:W2:Y:S01]  /*4d00*/  F2F.F64.F32 R22, |R25| ;  /* 0x4000001900167310 */ /* 0x0002a20000201800 */
[----:B----4-:R-:W-:Y:S02]  /*4d10*/  FADD R26, R26, 1 ;  /* 0x3f8000001a1a7421 */ /* 0x010fe40000000000 */
[----:B------:R-:W-:Y:S02]  /*4d20*/  IMAD.MOV.U32 R9, RZ, RZ, R24 ;  /* 0x000000ffff097224 */ /* 0x000fe400078e0018 */
[----:B------:R-:W-:-:S03]  /*4d30*/  FMUL R26, R26, R26 ;  /* 0x0000001a1a1a7220 */ /* 0x000fc60000400000 */
[----:B------:R-:W-:Y:S08]  /*4d40*/  MUFU.RCP R27, R27 ;  /* 0x0000001b001b7308 */ /* 0x000ff00000001000 */
[----:B------:R-:W3:Y:S02]  /*4d50*/  MUFU.RCP R26, R26 ;  /* 0x0000001a001a7308 */ /* 0x000ee40000001000 */
[----:B---3--:R-:W-:Y:S01]  /*4d60*/  FADD R46, R26, -R27 ;  /* 0x8000001b1a2e7221 */ /* 0x008fe20000000000 */
[----:B-12---:R-:W-:Y:S06]  /*4d70*/  @!P0 BRA `(.L_x_45) ;  /* 0x0000000400f48947 */ /* 0x006fec0003800000 */
[----:B------:R-:W1:Y:S01]  /*4d80*/  MUFU.RCP64H R27, R23 ;  /* 0x00000017001b7308 */ /* 0x000e620000001800 */
[----:B------:R-:W-:Y:S01]  /*4d90*/  VIADD R26, R23, 0x300402 ;  /* 0x00300402171a7836 */ /* 0x000fe20000000000 */
[----:B------:R-:W-:Y:S04]  /*4da0*/  BSSY.RECONVERGENT B3, `(.L_x_46) ;  /* 0x000000c000037945 */ /* 0x000fe80003800200 */
[----:B------:R-:W-:Y:S01]  /*4db0*/  FSETP.GEU.AND P0, PT, |R26|, 5.8789094863358348022e-39, PT ;  /* 0x004004021a00780b */ /* 0x000fe20003f0e200 */
[----:B-1----:R-:W-:-:S08]  /*4dc0*/  DFMA R24, -R22, R26, 1 ;  /* 0x3ff000001618742b */ /* 0x002fd0000000011a */
[----:B------:R-:W-:-:S08]  /*4dd0*/  DFMA R24, R24, R24, R24 ;  /* 0x000000181818722b */ /* 0x000fd00000000018 */
[----:B------:R-:W-:-:S08]  /*4de0*/  DFMA R24, R26, R24, R26 ;  /* 0x000000181a18722b */ /* 0x000fd0000000001a */
[----:B------:R-:W-:-:S08]  /*4df0*/  DFMA R28, -R22, R24, 1 ;  /* 0x3ff00000161c742b */ /* 0x000fd00000000118 */
[----:B------:R-:W-:Y:S01]  /*4e00*/  DFMA R28, R24, R28, R24 ;  /* 0x0000001c181c722b */ /* 0x000fe20000000018 */
[----:B------:R-:W-:Y:S10]  /*4e10*/  @P0 BRA `(.L_x_47) ;  /* 0x0000000000100947 */ /* 0x000ff40003800000 */
[----:B------:R-:W-:Y:S02]  /*4e20*/  LOP3.LUT R24, R23, 0x7fffffff, RZ, 0xc0, !PT ;  /* 0x7fffffff17187812 */ /* 0x000fe400078ec0ff */
[----:B------:R-:W-:-:S03]  /*4e30*/  MOV R30, 0x4e60 ;  /* 0x00004e60001e7802 */ /* 0x000fc60000000f00 */
[----:B------:R-:W-:-:S07]  /*4e40*/  VIADD R26, R24, 0xfff00000 ;  /* 0xfff00000181a7836 */ /* 0x000fce0000000000 */
[----:B0-----:R-:W-:Y:S05]  /*4e50*/  CALL.REL.NOINC `($__internal_0_$__cuda_sm20_dblrcp_rn_slowpath_v3) ;  /* 0x00000028008c7944 */ /* 0x001fea0003c00000 */
.L_x_47:
[----:B------:R-:W-:Y:S05]  /*4e60*/  BSYNC.RECONVERGENT B3 ;  /* 0x0000000000037941 */ /* 0x000fea0003800200 */
.L_x_46:
[----:B------:R-:W-:Y:S01]  /*4e70*/  DMUL R30, R28, R28 ;  /* 0x0000001c1c1e7228 */ /* 0x000fe20000000000 */
[----:B------:R-:W-:Y:S01]  /*4e80*/  IMAD.MOV.U32 R24, RZ, RZ, -0x6d8c7041 ;  /* 0x92738fbfff187424 */ /* 0x000fe200078e00ff */
[----:B------:R-:W-:Y:S01]  /*4e90*/  UMOV UR6, 0x34783f9 ;  /* 0x034783f900067882 */ /* 0x000fe20000000000 */
[----:B------:R-:W-:Y:S01]  /*4ea0*/  IMAD.MOV.U32 R25, RZ, RZ, 0x3f4b68b9 ;  /* 0x3f4b68b9ff197424 */ /* 0x000fe200078e00ff */
[----:B------:R-:W-:Y:S01]  /*4eb0*/  UMOV UR7, 0x3f5ac321 ;  /* 0x3f5ac32100077882 */ /* 0x000fe20000000000 */
[----:B------:R-:W-:Y:S01]  /*4ec0*/  ISETP.GT.AND P0, PT, R23, 0xfffff, PT ;  /* 0x000fffff1700780c */ /* 0x000fe20003f04270 */
[----:B------:R-:W-:Y:S01]  /*4ed0*/  IMAD.MOV.U32 R26, RZ, RZ, R22 ;  /* 0x000000ffff1a7224 */ /* 0x000fe200078e0016 */
[----:B------:R-:W-:Y:S01]  /*4ee0*/  MOV R27, R23 ;  /* 0x00000017001b7202 */ /* 0x000fe20000000f00 */
[----:B------:R-:W-:Y:S01]  /*4ef0*/  IMAD.MOV.U32 R49, RZ, RZ, R23 ;  /* 0x000000ffff317224 */ /* 0x000fe200078e0017 */
[----:B------:R-:W-:Y:S01]  /*4f00*/  DFMA R24, R30, -UR6, R24 ;  /* 0x800000061e187c2b */ /* 0x000fe20008000018 */
[----:B------:R-:W-:Y:S01]  /*4f10*/  UMOV UR6, 0x1e4f7b8c ;  /* 0x1e4f7b8c00067882 */ /* 0x000fe20000000000 */
[----:B------:R-:W-:Y:S01]  /*4f20*/  UMOV UR7, 0x3f4380d0 ;  /* 0x3f4380d000077882 */ /* 0x000fe20000000000 */
[----:B------:R-:W-:Y:S01]  /*4f30*/  BSSY.RECONVERGENT B3, `(.L_x_48) ;  /* 0x000005b000037945 */ /* 0x000fe20003800200 */
[----:B------:R-:W-:-:S04]  /*4f40*/  IMAD.MOV.U32 R48, RZ, RZ, -0x3ff ;  /* 0xfffffc01ff307424 */ /* 0x000fc800078e00ff */
[----:B------:R-:W-:Y:S01]  /*4f50*/  DFMA R24, R30, R24, -UR6 ;  /* 0x800000061e187e2b */ /* 0x000fe20008000018 */
[----:B------:R-:W-:Y:S01]  /*4f60*/  UMOV UR6, 0xa29f7264 ;  /* 0xa29f726400067882 */ /* 0x000fe20000000000 */
[----:B------:R-:W-:Y:S01]  /*4f70*/  UMOV UR7, 0x3f4a019f ;  /* 0x3f4a019f00077882 */ /* 0x000fe20000000000 */
[----:B------:R-:W-:Y:S01]  /*4f80*/  @!P0 DMUL R26, R22, 1.80143985094819840000e+16 ;  /* 0x43500000161a8828 */ /* 0x000fe20000000000 */
[----:B------:R-:W-:-:S04]  /*4f90*/  @!P0 IMAD.MOV.U32 R48, RZ, RZ, -0x435 ;  /* 0xfffffbcbff308424 */ /* 0x000fc800078e00ff */
[----:B------:R-:W-:Y:S01]  /*4fa0*/  DFMA R24, R30, R24, UR6 ;  /* 0x000000061e187e2b */ /* 0x000fe20008000018 */
[----:B------:R-:W-:Y:S01]  /*4fb0*/  UMOV UR6, 0x16b2acec ;  /* 0x16b2acec00067882 */ /* 0x000fe20000000000 */
[----:B------:R-:W-:-:S03]  /*4fc0*/  UMOV UR7, 0x3f66c16c ;  /* 0x3f66c16c00077882 */ /* 0x000fc60000000000 */
[----:B------:R-:W-:-:S03]  /*4fd0*/  @!P0 IMAD.MOV.U32 R49, RZ, RZ, R27 ;  /* 0x000000ffff318224 */ /* 0x000fc600078e001b */
[----:B------:R-:W-:Y:S01]  /*4fe0*/  DFMA R24, R30, R24, -UR6 ;  /* 0x800000061e187e2b */ /* 0x000fe20008000018 */
[----:B------:R-:W-:Y:S01]  /*4ff0*/  UMOV UR6, 0x55555545 ;  /* 0x5555554500067882 */ /* 0x000fe20000000000 */
[----:B------:R-:W-:-:S06]  /*5000*/  UMOV UR7, 0x3fb55555 ;  /* 0x3fb5555500077882 */ /* 0x000fcc0000000000 */
[----:B------:R-:W-:Y:S01]  /*5010*/  DFMA R24, R30, R24, UR6 ;  /* 0x000000061e187e2b */ /* 0x000fe20008000018 */
[----:B------:R-:W-:Y:S01]  /*5020*/  UMOV UR6, 0xc864beae ;  /* 0xc864beae00067882 */ /* 0x000fe20000000000 */
[----:B------:R-:W-:Y:S01]  /*5030*/  VIADD R30, R49, 0xffffffff ;  /* 0xffffffff311e7836 */ /* 0x000fe20000000000 */
[----:B------:R-:W-:-:S04]  /*5040*/  UMOV UR7, 0x3fed67f1 ;  /* 0x3fed67f100077882 */ /* 0x000fc80000000000 */
[----:B------:R-:W-:Y:S01]  /*5050*/  ISETP.GT.U32.AND P1, PT, R30, 0x7feffffe, PT ;  /* 0x7feffffe1e00780c */ /* 0x000fe20003f24070 */
[----:B------:R-:W-:Y:S01]  /*5060*/  DFMA R24, R24, R28, UR6 ;  /* 0x0000000618187e2b */ /* 0x000fe2000800001c */
[----:B------:R-:W-:Y:S01]  /*5070*/  IMAD.MOV.U32 R30, RZ, RZ, R22 ;  /* 0x000000ffff1e7224 */ /* 0x000fe200078e0016 */
[----:B------:R-:W-:-:S10]  /*5080*/  @!P0 MOV R30, R26 ;  /* 0x0000001a001e8202 */ /* 0x000fd40000000f00 */
[----:B------:R-:W-:Y:S05]  /*5090*/  @P1 BRA `(.L_x_49) ;  /* 0x0000000000f81947 */ /* 0x000fea0003800000 */
[----:B------:R-:W-:Y:S01]  /*50a0*/  LOP3.LUT R26, R49, 0xfffff, RZ, 0xc0, !PT ;  /* 0x000fffff311a7812 */ /* 0x000fe200078ec0ff */
[----:B------:R-:W-:Y:S01]  /*50b0*/  UMOV UR6, 0x3ae80f1e ;  /* 0x3ae80f1e00067882 */ /* 0x000fe20000000000 */
[----:B------:R-:W-:Y:S02]  /*50c0*/  UMOV UR7, 0x3eb1380b ;  /* 0x3eb1380b00077882 */ /* 0x000fe40000000000 */
[----:B------:R-:W-:Y:S01]  /*50d0*/  LOP3.LUT R31, R26, 0x3ff00000, RZ, 0xfc, !PT ;  /* 0x3ff000001a1f7812 */ /* 0x000fe200078efcff */
[----:B------:R-:W-:-:S03]  /*50e0*/  IMAD.MOV.U32 R26, RZ, RZ, RZ ;  /* 0x000000ffff1a7224 */ /* 0x000fc600078e00ff */
[----:B------:R-:W-:-:S13]  /*50f0*/  ISETP.GE.U32.AND P0, PT, R31, 0x3ff6a09f, PT ;  /* 0x3ff6a09f1f00780c */ /* 0x000fda0003f06070 */
[----:B------:R-:W-:-:S04]  /*5100*/  @P0 VIADD R27, R31, 0xfff00000 ;  /* 0xfff000001f1b0836 */ /* 0x000fc80000000000 */
[----:B------:R-:W-:-:S06]  /*5110*/  @P0 IMAD.MOV.U32 R31, RZ, RZ, R27 ;  /* 0x000000ffff1f0224 */ /* 0x000fcc00078e001b */
[C---:B------:R-:W-:Y:S02]  /*5120*/  DADD R34, R30.reuse, 1 ;  /* 0x3ff000001e227429 */ /* 0x040fe40000000000 */
[----:B------:R-:W-:-:S04]  /*5130*/  DADD R30, R30, -1 ;  /* 0xbff000001e1e7429 */ /* 0x000fc80000000000 */
[----:B------:R-:W1:Y:S02]  /*5140*/  MUFU.RCP64H R27, R35 ;  /* 0x00000023001b7308 */ /* 0x000e640000001800 */
[----:B-1----:R-:W-:Y:S01]  /*5150*/  DFMA R32, -R34, R26, 1 ;  /* 0x3ff000002220742b */ /* 0x002fe2000000011a */
[----:B------:R-:W-:Y:S02]  /*5160*/  IMAD.MOV.U32 R34, RZ, RZ, -0x748574fc ;  /* 0x8b7a8b04ff227424 */ /* 0x000fe400078e00ff */
[----:B------:R-:W-:-:S05]  /*5170*/  IMAD.MOV.U32 R35, RZ, RZ, 0x3ed0ee25 ;  /* 0x3ed0ee25ff237424 */ /* 0x000fca00078e00ff */
[----:B------:R-:W-:-:S08]  /*5180*/  DFMA R32, R32, R32, R32 ;  /* 0x000000202020722b */ /* 0x000fd00000000020 */
[----:B------:R-:W-:-:S08]  /*5190*/  DFMA R32, R26, R32, R26 ;  /* 0x000000201a20722b */ /* 0x000fd0000000001a */
[----:B------:R-:W-:-:S08]  /*51a0*/  DMUL R26, R30, R32 ;  /* 0x000000201e1a7228 */ /* 0x000fd00000000000 */
[----:B------:R-:W-:-:S08]  /*51b0*/  DFMA R26, R30, R32, R26 ;  /* 0x000000201e1a722b */ /* 0x000fd0000000001a */
[----:B------:R-:W-:-:S08]  /*51c0*/  DADD R28, R30, -R26 ;  /* 0x000000001e1c7229 */ /* 0x000fd0000000081a */
[----:B------:R-:W-:-:S08]  /*51d0*/  DADD R28, R28, R28 ;  /* 0x000000001c1c7229 */ /* 0x000fd0000000001c */
[-C--:B------:R-:W-:Y:S02]  /*51e0*/  DFMA R28, R30, -R26.reuse, R28 ;  /* 0x8000001a1e1c722b */ /* 0x080fe4000000001c */
[----:B------:R-:W-:-:S06]  /*51f0*/  DMUL R30, R26, R26 ;  /* 0x0000001a1a1e7228 */ /* 0x000fcc0000000000 */
[----:B------:R-:W-:Y:S02]  /*5200*/  DMUL R28, R32, R28 ;  /* 0x0000001c201c7228 */ /* 0x000fe40000000000 */
[----:B------:R-:W-:Y:S01]  /*5210*/  DFMA R34, R30, UR6, R34 ;  /* 0x000000061e227c2b */ /* 0x000fe20008000022 */
[----:B------:R-:W-:Y:S01]  /*5220*/  UMOV UR6, 0x9f02676f ;  /* 0x9f02676f00067882 */ /* 0x000fe20000000000 */
[----:B------:R-:W-:Y:S01]  /*5230*/  UMOV UR7, 0x3ef3b266 ;  /* 0x3ef3b26600077882 */ /* 0x000fe20000000000 */
[----:B------:R-:W-:Y:S02]  /*5240*/  LEA.HI R32, R49, R48, RZ, 0xc ;  /* 0x0000003031207211 */ /* 0x000fe400078f60ff */
[----:B------:R-:W-:-:S03]  /*5250*/  MOV R33, 0x43300000 ;  /* 0x4330000000217802 */ /* 0x000fc60000000f00 */
[----:B------:R-:W-:Y:S01]  /*5260*/  DFMA R34, R30, R34, UR6 ;  /* 0x000000061e227e2b */ /* 0x000fe20008000022 */
[----:B------:R-:W-:Y:S01]  /*5270*/  UMOV UR6, 0xa9ab0956 ;  /* 0xa9ab095600067882 */ /* 0x000fe20000000000 */
[----:B------:R-:W-:Y:S01]  /*5280*/  UMOV UR7, 0x3f1745cb ;  /* 0x3f1745cb00077882 */ /* 0x000fe20000000000 */
[----:B------:R-:W-:-:S05]  /*5290*/  @P0 VIADD R32, R32, 0x1 ;  /* 0x0000000120200836 */ /* 0x000fca0000000000 */
[----:B------:R-:W-:Y:S01]  /*52a0*/  DFMA R34, R30, R34, UR6 ;  /* 0x000000061e227e2b */ /* 0x000fe20008000022 */
[----:B------:R-:W-:Y:S01]  /*52b0*/  UMOV UR6, 0x2d1b5154 ;  /* 0x2d1b515400067882 */ /* 0x000fe20000000000 */
[----:B------:R-:W-:Y:S01]  /*52c0*/  UMOV UR7, 0x3f3c71c7 ;  /* 0x3f3c71c700077882 */ /* 0x000fe20000000000 */
[----:B------:R-:W-:-:S05]  /*52d0*/  LOP3.LUT R32, R32, 0x80000000, RZ, 0x3c, !PT ;  /* 0x8000000020207812 */ /* 0x000fca00078e3cff */
        /* <DEDUP_REMOVED lines=12> */
[----:B------:R-:W-:Y:S01]  /*53a0*/  DADD R32, R32, -UR6 ;  /* 0x8000000620207e29 */ /* 0x000fe20008000000 */
[----:B------:R-:W-:Y:S01]  /*53b0*/  UMOV UR6, 0xfefa39ef ;  /* 0xfefa39ef00067882 */ /* 0x000fe20000000000 */
[----:B------:R-:W-:Y:S02]  /*53c0*/  UMOV UR7, 0x3fe62e42 ;  /* 0x3fe62e4200077882 */ /* 0x000fe40000000000 */
[----:B------:R-:W-:-:S04]  /*53d0*/  DMUL R48, R30, R48 ;  /* 0x000000301e307228 */ /* 0x000fc80000000000 */
[----:B------:R-:W-:-:S04]  /*53e0*/  DFMA R34, R32, UR6, R26 ;  /* 0x0000000620227c2b */ /* 0x000fc8000800001a */
[----:B------:R-:W-:-:S04]  /*53f0*/  DFMA R28, R26, R48, R28 ;  /* 0x000000301a1c722b */ /* 0x000fc8000000001c */
[----:B------:R-:W-:Y:S01]  /*5400*/  DFMA R30, R32, -UR6, R34 ;  /* 0x80000006201e7c2b */ /* 0x000fe20008000022 */
[----:B------:R-:W-:Y:S01]  /*5410*/  UMOV UR6, 0x3b39803f ;  /* 0x3b39803f00067882 */ /* 0x000fe20000000000 */
[----:B------:R-:W-:-:S06]  /*5420*/  UMOV UR7, 0x3c7abc9e ;  /* 0x3c7abc9e00077882 */ /* 0x000fcc0000000000 */
[----:B------:R-:W-:-:S08]  /*5430*/  DADD R30, -R26, R30 ;  /* 0x000000001a1e7229 */ /* 0x000fd0000000011e */
[----:B------:R-:W-:-:S08]  /*5440*/  DADD R28, R28, -R30 ;  /* 0x000000001c1c7229 */ /* 0x000fd0000000081e */
[----:B------:R-:W-:-:S08]  /*5450*/  DFMA R28, R32, UR6, R28 ;  /* 0x00000006201c7c2b */ /* 0x000fd0000800001c */
[----:B------:R-:W-:Y:S01]  /*5460*/  DADD R28, R34, R28 ;  /* 0x00000000221c7229 */ /* 0x000fe2000000001c */
[----:B------:R-:W-:Y:S10]  /*5470*/  BRA `(.L_x_50) ;  /* 0x0000000000187947 */ /* 0x000ff40003800000 */
.L_x_49:
[----:B------:R-:W-:Y:S01]  /*5480*/  IMAD.MOV.U32 R28, RZ, RZ, 0x0 ;  /* 0x00000000ff1c7424 */ /* 0x000fe200078e00ff */
[----:B------:R-:W-:Y:S01]  /*5490*/  LOP3.LUT P0, RZ, R27, 0x7fffffff, RZ, 0xc0, !PT ;  /* 0x7fffffff1bff7812 */ /* 0x000fe2000780c0ff */
[----:B------:R-:W-:-:S06]  /*54a0*/  IMAD.MOV.U32 R29, RZ, RZ, 0x7ff00000 ;  /* 0x7ff00000ff1d7424 */ /* 0x000fcc00078e00ff */
[----:B------:R-:W-:-:S10]  /*54b0*/  DFMA R28, R26, R28, +INF ;  /* 0x7ff000001a1c742b */ /* 0x000fd4000000001c */
[----:B------:R-:W-:Y:S02]  /*54c0*/  FSEL R28, R28, RZ, P0 ;  /* 0x000000ff1c1c7208 */ /* 0x000fe40000000000 */
[----:B------:R-:W-:-:S07]  /*54d0*/  FSEL R29, R29, -QNAN , P0 ;  /* 0xfff000001d1d7808 */ /* 0x000fce0000000000 */
.L_x_50:
[----:B------:R-:W-:Y:S05]  /*54e0*/  BSYNC.RECONVERGENT B3 ;  /* 0x0000000000037941 */ /* 0x000fea0003800200 */
.L_x_48:
[----:B------:R-:W-:Y:S02]  /*54f0*/  DMUL R28, R28, 0.5 ;  /* 0x3fe000001c1c7828 */ /* 0x000fe40000000000 */
[----:B------:R-:W-:-:S08]  /*5500*/  DADD R26, R22, -0.5 ;  /* 0xbfe00000161a7429 */ /* 0x000fd00000000000 */
[CC--:B------:R-:W-:Y:S02]  /*5510*/  DFMA R22, R28.reuse, R26.reuse, -R22 ;  /* 0x0000001a1c16722b */ /* 0x0c0fe40000000816 */
[----:B------:R-:W-:-:S08]  /*5520*/  DFMA R24, R28, R26, R24 ;  /* 0x0000001a1c18722b */ /* 0x000fd00000000018 */
[----:B------:R-:W-:Y:S01]  /*5530*/  DADD R24, R22, R24 ;  /* 0x0000000016187229 */ /* 0x000fe20000000018 */
[----:B------:R-:W-:Y:S10]  /*5540*/  BRA `(.L_x_51) ;  /* 0x0000000000107947 */ /* 0x000ff40003800000 */
.L_x_45:
[----:B------:R-:W1:Y:S01]  /*5550*/  F2I.F64.TRUNC R22, R22 ;  /* 0x0000001600167311 */ /* 0x000e62000030d100 */
[----:B------:R-:W-:Y:S02]  /*5560*/  UMOV UR5, 0x8 ;  /* 0x0000000800057882 */ /* 0x000fe40000000000 */
[----:B-1----:R-:W-:-:S06]  /*5570*/  LEA R24, R22, -UR5, 0x3 ;  /* 0x8000000516187c11 */ /* 0x002fcc000f8e18ff */
[----:B------:R-:W1:Y:S02]  /*5580*/  LDC.64 R24, c[0x3][R24] ;  /* 0x00c0000018187b82 */ /* 0x000e640000000a00 */
.L_x_51:
[----:B------:R-:W-:Y:S05]  /*5590*/  BSYNC.RECONVERGENT B2 ;  /* 0x0000000000027941 */ /* 0x000fea0003800200 */
.L_x_44:
[----:B-1----:R-:W1:Y:S01]  /*55a0*/  F2F.F32.F64 R24, R24 ;  /* 0x0000001800187310 */ /* 0x002e620000301000 */
[----:B0-----:R-:W-:Y:S01]  /*55b0*/  FFMA R45, R43, R45, -R38 ;  /* 0x0000002d2b2d7223 */ /* 0x001fe20000000826 */
[----:B------:R-:W-:Y:S01]  /*55c0*/  UMOV UR6, 0x652b82fe ;  /* 0x652b82fe00067882 */ /* 0x000fe20000000000 */
[----:B------:R-:W-:Y:S01]  /*55d0*/  UMOV UR7, 0x3ff71547 ;  /* 0x3ff7154700077882 */ /* 0x000fe20000000000 */
[----:B------:R-:W-:Y:S02]  /*55e0*/  IMAD.IADD R27, R4, 0x1, R9 ;  /* 0x00000001041b7824 */ /* 0x000fe400078e0209 */
[----:B------:R-:W-:Y:S01]  /*55f0*/  FMUL R46, R46, 1.2999999523162841797 ;  /* 0x3fa666662e2e7820 */ /* 0x000fe20000400000 */
[----:B------:R-:W-:Y:S02]  /*5600*/  IMAD.MOV.U32 R28, RZ, RZ, 0x2f800000 ;  /* 0x2f800000ff1c7424 */ /* 0x000fe400078e00ff */
[----:B------:R-:W-:Y:S01]  /*5610*/  IMAD.MOV.U32 R32, RZ, RZ, R42 ;  /* 0x000000ffff207224 */ /* 0x000fe200078e002a */
[----:B------:R-:W-:-:S05]  /*5620*/  I2FP.F32.U32 R27, R27 ;  /* 0x0000001b001b7245 */ /* 0x000fca0000201000 */
[----:B------:R-:W-:Y:S01]  /*5630*/  FFMA R27, R27, R28, 1.1641532182693481445e-10 ;  /* 0x2f0000001b1b7423 */ /* 0x000fe2000000001c */
[----:B-1----:R-:W-:Y:S02]  /*5640*/  FADD R45, -R24, R45 ;  /* 0x0000002d182d7221 */ /* 0x002fe40000000100 */
[----:B------:R-:W-:Y:S01]  /*5650*/  F2F.F64.F32 R24, R46 ;  /* 0x0000002e00187310 */ /* 0x000fe20000201800 */
[----:B------:R-:W-:-:S07]  /*5660*/  FMUL R27, R46, R27 ;  /* 0x0000001b2e1b7220 */ /* 0x000fce0000400000 */
[----:B------:R-:W0:Y:S02]  /*5670*/  F2F.F64.F32 R22, R45 ;  /* 0x0000002d00167310 */ /* 0x000e240000201800 */
[----:B0-----:R-:W-:Y:S01]  /*5680*/  DMUL R22, R22, UR6 ;  /* 0x0000000616167c28 */ /* 0x001fe20008000000 */
[----:B------:R-:W-:Y:S01]  /*5690*/  UMOV UR6, 0xc924223 ;  /* 0x0c92422300067882 */ /* 0x000fe20000000000 */
[----:B------:R-:W-:-:S08]  /*56a0*/  UMOV UR7, 0x3bc79ca1 ;  /* 0x3bc79ca100077882 */ /* 0x000fd00000000000 */
[----:B------:R-:W0:Y:S08]  /*56b0*/  F2F.F32.F64 R22, R22 ;  /* 0x0000001600167310 */ /* 0x000e300000301000 */
[----:B0-----:R-:W0:Y:S02]  /*56c0*/  MUFU.EX2 R26, R22 ;  /* 0x00000016001a7308 */ /* 0x001e240000000800 */
[----:B0-----:R-:W-:-:S13]  /*56d0*/  FSETP.GEU.AND P0, PT, R27, R26, PT ;  /* 0x0000001a1b00720b */ /* 0x001fda0003f0e000 */
[----:B------:R-:W-:-:S14]  /*56e0*/  DSETP.LTU.OR P0, PT, R24, UR6, P0 ;  /* 0x0000000618007e2a */ /* 0x000fdc0008709400 */
[----:B------:R-:W-:Y:S05]  /*56f0*/  @P0 BRA `(.L_x_52) ;  /* 0xfffffff000b00947 */ /* 0x000fea000383ffff */
[----:B------:R-:W-:Y:S05]  /*5700*/  BSYNC.RECONVERGENT B1 ;  /* 0x0000000000017941 */ /* 0x000fea0003800200 */
.L_x_43:
[----:B------:R0:W1:Y:S01]  /*5710*/  F2I.U32.FLOOR.NTZ R34, R44 ;  /* 0x0000002c00227305 */ /* 0x0000620000207000 */
[----:B------:R-:W-:Y:S01]  /*5720*/  IMAD.MOV.U32 R33, RZ, RZ, R9 ;  /* 0x000000ffff217224 */ /* 0x000fe200078e0009 */
[----:B------:R-:W-:-:S07]  /*5730*/  MOV R32, R42 ;  /* 0x0000002a00207202 */ /* 0x000fce0000000f00 */
.L_x_32:
[----:B------:R-:W-:Y:S05]  /*5740*/  BSYNC.RECONVERGENT B0 ;  /* 0x0000000000007941 */ /* 0x000fea0003800200 */
.L_x_28:
[----:B-1-3--:R-:W-:Y:S01]  /*5750*/  I2FP.F32.U32 R9, R34 ;  /* 0x0000002200097245 */ /* 0x00afe20000201000 */
[----:B------:R-:W-:Y:S01]  /*5760*/  BSSY.RECONVERGENT B0, `(.L_x_53) ;  /* 0x000007b000007945 */ /* 0x000fe20003800200 */
[----:B------:R-:W-:Y:S02]  /*5770*/  IMAD.MOV.U32 R25, RZ, RZ, R33 ;  /* 0x000000ffff197224 */ /* 0x000fe400078e0021 */
[----:B------:R-:W-:Y:S02]  /*5780*/  IMAD.MOV.U32 R26, RZ, RZ, R7 ;  /* 0x000000ffff1a7224 */ /* 0x000fe400078e0007 */
[----:B------:R-:W-:Y:S01]  /*5790*/  FFMA R24, R12, 0.5, R9 ;  /* 0x3f0000000c187823 */ /* 0x000fe20000000009 */
[----:B------:R-:W-:Y:S02]  /*57a0*/  IMAD.MOV.U32 R9, RZ, RZ, 0x3f800000 ;  /* 0x3f800000ff097424 */ /* 0x000fe400078e00ff */
[----:B------:R-:W-:Y:S02]  /*57b0*/  IMAD.MOV.U32 R27, RZ, RZ, R5 ;  /* 0x000000ffff1b7224 */ /* 0x000fe400078e0005 */
[----:B------:R-:W-:-:S13]  /*57c0*/  FSETP.GEU.AND P0, PT, R24, 1, PT ;  /* 0x3f8000001800780b */ /* 0x000fda0003f0e000 */
[----:B------:R-:W-:Y:S05]  /*57d0*/  @P0 BRA `(.L_x_54) ;  /* 0x0000000400cc0947 */ /* 0x000fea0003800000 */
[----:B------:R-:W-:Y:S01]  /*57e0*/  SHF.R.U32.HI R22, RZ, 0x2, R47 ;  /* 0x00000002ff167819 */ /* 0x000fe2000001162f */
[----:B------:R-:W-:Y:S01]  /*57f0*/  IMAD.SHL.U32 R9, R33, 0x10, RZ ;  /* 0x0000001021097824 */ /* 0x000fe200078e00ff */
[----:B------:R-:W-:Y:S01]  /*5800*/  IADD3 R4, PT, PT, R4, 0x587c5, RZ ;  /* 0x000587c504047810 */ /* 0x000fe20007ffe0ff */
[----:B------:R-:W-:Y:S01]  /*5810*/  IMAD.MOV.U32 R26, RZ, RZ, 0x2f800000 ;  /* 0x2f800000ff1a7424 */ /* 0x000fe200078e00ff */
[----:B------:R-:W-:Y:S01]  /*5820*/  LOP3.LUT R22, R22, R47, RZ, 0x3c, !PT ;  /* 0x0000002f16167212 */ /* 0x000fe200078e3cff */
[----:B------:R-:W-:Y:S04]  /*5830*/  BSSY.RECONVERGENT B1, `(.L_x_55) ;  /* 0x0000014000017945 */ /* 0x000fe80003800200 */
[----:B------:R-:W-:-:S05]  /*5840*/  IMAD.SHL.U32 R23, R22, 0x2, RZ ;  /* 0x0000000216177824 */ /* 0x000fca00078e00ff */
[----:B------:R-:W-:Y:S01]  /*5850*/  LOP3.LUT R22, R22, R23, R9, 0x96, !PT ;  /* 0x0000001716167212 */ /* 0x000fe200078e9609 */
[----:B------:R-:W-:-:S03]  /*5860*/  VIADD R9, R24, 0x1800000 ;  /* 0x0180000018097836 */ /* 0x000fc60000000000 */
[----:B------:R-:W-:Y:S02]  /*5870*/  LOP3.LUT R25, R22, R33, RZ, 0x3c, !PT ;  /* 0x0000002116197212 */ /* 0x000fe400078e3cff */
[----:B------:R-:W-:-:S03]  /*5880*/  LOP3.LUT R22, R9, 0x7f800000, RZ, 0xc0, !PT ;  /* 0x7f80000009167812 */ /* 0x000fc600078ec0ff */
[----:B------:R-:W-:Y:S01]  /*5890*/  IMAD.IADD R9, R25, 0x1, R4 ;  /* 0x0000000119097824 */ /* 0x000fe200078e0204 */
[----:B------:R-:W-:-:S04]  /*58a0*/  ISETP.GT.U32.AND P0, PT, R22, 0x1ffffff, PT ;  /* 0x01ffffff1600780c */ /* 0x000fc80003f04070 */
[----:B------:R-:W-:-:S05]  /*58b0*/  I2FP.F32.U32 R9, R9 ;  /* 0x0000000900097245 */ /* 0x000fca0000201000 */
[----:B------:R-:W-:-:S04]  /*58c0*/  FFMA R26, R9, R26, 1.1641532182693481445e-10 ;  /* 0x2f000000091a7423 */ /* 0x000fc8000000001a */
[----:B------:R-:W-:Y:S05]  /*58d0*/  @P0 BRA `(.L_x_56) ;  /* 0x0000000000140947 */ /* 0x000fea0003800000 */
[----:B------:R-:W-:Y:S01]  /*58e0*/  IMAD.MOV.U32 R22, RZ, RZ, R24 ;  /* 0x000000ffff167224 */ /* 0x000fe200078e0018 */
[----:B------:R-:W-:-:S07]  /*58f0*/  MOV R28, 0x5910 ;  /* 0x00005910001c7802 */ /* 0x000fce0000000f00 */
[----:B0-2---:R-:W-:Y:S05]  /*5900*/  CALL.REL.NOINC `($__internal_2_$__cuda_sm20_rcp_rn_f32_slowpath) ;  /* 0x0000002400347944 */ /* 0x005fea0003c00000 */
[----:B------:R-:W-:Y:S01]  /*5910*/  IMAD.MOV.U32 R23, RZ, RZ, R29 ;  /* 0x000000ffff177224 */ /* 0x000fe200078e001d */
[----:B------:R-:W-:Y:S06]  /*5920*/  BRA `(.L_x_57) ;  /* 0x0000000000107947 */ /* 0x000fec0003800000 */
.L_x_56:
[----:B------:R-:W1:Y:S02]  /*5930*/  MUFU.RCP R23, R24 ;  /* 0x0000001800177308 */ /* 0x000e640000001000 */
[----:B-1----:R-:W-:-:S04]  /*5940*/  FFMA R9, R24, R23, -1 ;  /* 0xbf80000018097423 */ /* 0x002fc80000000017 */
[----:B------:R-:W-:-:S04]  /*5950*/  FADD.FTZ R22, -R9, -RZ ;  /* 0x800000ff09167221 */ /* 0x000fc80000010100 */
[----:B------:R-:W-:-:S07]  /*5960*/  FFMA R23, R23, R22, R23 ;  /* 0x0000001617177223 */ /* 0x000fce0000000017 */
.L_x_57:
[----:B------:R-:W-:Y:S05]  /*5970*/  BSYNC.RECONVERGENT B1 ;  /* 0x0000000000017941 */ /* 0x000fea0003800200 */
.L_x_55:
[----:B------:R-:W-:Y:S01]  /*5980*/  FSETP.NEU.AND P0, PT, R26, 1, PT ;  /* 0x3f8000001a00780b */ /* 0x000fe20003f0d000 */
[----:B------:R-:W-:Y:S01]  /*5990*/  BSSY.RECONVERGENT B1, `(.L_x_58) ;  /* 0x0000052000017945 */ /* 0x000fe20003800200 */
[----:B------:R-:W-:Y:S02]  /*59a0*/  IMAD.MOV.U32 R9, RZ, RZ, 0x3f800000 ;  /* 0x3f800000ff097424 */ /* 0x000fe400078e00ff */
[----:B------:R-:W-:-:S13]  /*59b0*/  FSETP.EQ.OR P0, PT, R23, RZ, !P0 ;  /* 0x000000ff1700720b */ /* 0x000fda0004702400 */
[----:B------:R-:W-:Y:S05]  /*59c0*/  @P0 BRA `(.L_x_59) ;  /* 0x0000000400380947 */ /* 0x000fea0003800000 */
[----:B------:R-:W-:-:S04]  /*59d0*/  FSETP.NAN.AND P0, PT, |R23|, |R23|, PT ;  /* 0x400000171700720b */ /* 0x000fc80003f08200 */
[----:B------:R-:W-:-:S13]  /*59e0*/  FSETP.NUM.AND P0, PT, |R26|, |R26|, !P0 ;  /* 0x4000001a1a00720b */ /* 0x000fda0004707200 */
[----:B------:R-:W-:Y:S01]  /*59f0*/  @!P0 FADD R9, R26, R23 ;  /* 0x000000171a098221 */ /* 0x000fe20000000000 */
[----:B------:R-:W-:Y:S06]  /*5a00*/  @!P0 BRA `(.L_x_59) ;  /* 0x0000000400288947 */ /* 0x000fec0003800000 */
[C---:B------:R-:W-:Y:S02]  /*5a10*/  FSETP.NEU.AND P0, PT, |R26|.reuse, +INF , PT ;  /* 0x7f8000001a00780b */ /* 0x040fe40003f0d200 */
[----:B------:R-:W-:-:S13]  /*5a20*/  FSETP.NEU.AND P1, PT, R26, RZ, PT ;  /* 0x000000ff1a00720b */ /* 0x000fda0003f2d000 */
[----:B------:R-:W-:Y:S05]  /*5a30*/  @P0 BRA P1, `(.L_x_60) ;  /* 0x0000000000280947 */ /* 0x000fea0000800000 */
[C---:B------:R-:W-:Y:S01]  /*5a40*/  FMUL R22, R23.reuse, 0.5 ;  /* 0x3f00000017167820 */ /* 0x040fe20000400000 */
[----:B------:R-:W-:Y:S01]  /*5a50*/  FSETP.GEU.AND P1, PT, R23, RZ, PT ;  /* 0x000000ff1700720b */ /* 0x000fe20003f2e000 */
[----:B------:R-:W-:-:S04]  /*5a60*/  FADD R9, R26, R26 ;  /* 0x0000001a1a097221 */ /* 0x000fc80000000000 */
[----:B------:R-:W1:Y:S08]  /*5a70*/  FRND.TRUNC R22, R22 ;  /* 0x0000001600167307 */ /* 0x000e70000020d000 */
[----:B------:R-:W-:Y:S01]  /*5a80*/  @!P1 LOP3.LUT R9, R9, 0x7f800000, RZ, 0x3c, !PT ;  /* 0x7f80000009099812 */ /* 0x000fe200078e3cff */
[----:B-1----:R-:W-:-:S04]  /*5a90*/  FADD R28, R22, R22 ;  /* 0x00000016161c7221 */ /* 0x002fc80000000000 */
[----:B------:R-:W-:-:S05]  /*5aa0*/  FADD R28, -R28, R23 ;  /* 0x000000171c1c7221 */ /* 0x000fca0000000100 */
[----:B------:R-:W-:-:S13]  /*5ab0*/  FSETP.NEU.AND P0, PT, |R28|, 1, PT ;  /* 0x3f8000001c00780b */ /* 0x000fda0003f0d200 */
[----:B------:R-:W-:Y:S01]  /*5ac0*/  @P0 LOP3.LUT R9, R9, 0x7fffffff, RZ, 0xc0, !PT ;  /* 0x7fffffff09090812 */ /* 0x000fe200078ec0ff */
[----:B------:R-:W-:Y:S06]  /*5ad0*/  BRA `(.L_x_59) ;  /* 0x0000000000f47947 */ /* 0x000fec0003800000 */
.L_x_60:
[C---:B------:R-:W-:Y:S01]  /*5ae0*/  FMUL R9, |R26|.reuse, 16777216 ;  /* 0x4b8000001a097820 */ /* 0x040fe20000400200 */
[----:B------:R-:W-:Y:S01]  /*5af0*/  FSETP.GEU.AND P0, PT, |R26|, 1.175494350822287508e-38, PT ;  /* 0x008000001a00780b */ /* 0x000fe20003f0e200 */
[----:B------:R-:W-:-:S03]  /*5b00*/  IMAD.MOV.U32 R31, RZ, RZ, 0x3a2c32e4 ;  /* 0x3a2c32e4ff1f7424 */ /* 0x000fc600078e00ff */
[----:B------:R-:W-:-:S04]  /*5b10*/  FSEL R9, R9, |R26|, !P0 ;  /* 0x4000001a09097208 */ /* 0x000fc80004000000 */
[----:B------:R-:W-:-:S04]  /*5b20*/  IADD3 R22, PT, PT, R9, -0x3f3504f3, RZ ;  /* 0xc0cafb0d09167810 */ /* 0x000fc80007ffe0ff */
[----:B------:R-:W-:-:S05]  /*5b30*/  LOP3.LUT R22, R22, 0xff800000, RZ, 0xc0, !PT ;  /* 0xff80000016167812 */ /* 0x000fca00078ec0ff */
[----:B------:R-:W-:Y:S01]  /*5b40*/  IMAD.IADD R9, R9, 0x1, -R22 ;  /* 0x0000000109097824 */ /* 0x000fe200078e0a16 */
[----:B------:R-:W-:-:S03]  /*5b50*/  I2FP.F32.S32 R22, R22 ;  /* 0x0000001600167245 */ /* 0x000fc60000201400 */
[C---:B------:R-:W-:Y:S01]  /*5b60*/  FADD R28, R9.reuse, 1 ;  /* 0x3f800000091c7421 */ /* 0x040fe20000000000 */
[----:B------:R-:W-:Y:S01]  /*5b70*/  FADD R27, R9, -1 ;  /* 0xbf800000091b7421 */ /* 0x000fe20000000000 */
[----:B------:R-:W-:-:S03]  /*5b80*/  FSEL R9, RZ, -24, P0 ;  /* 0xc1c00000ff097808 */ /* 0x000fc60000000000 */
[----:B------:R-:W-:Y:S01]  /*5b90*/  FADD R29, R27, R27 ;  /* 0x0000001b1b1d7221 */ /* 0x000fe20000000000 */
[----:B------:R-:W1:Y:S01]  /*5ba0*/  MUFU.RCP R28, R28 ;  /* 0x0000001c001c7308 */ /* 0x000e620000001000 */
[----:B------:R-:W-:Y:S02]  /*5bb0*/  FFMA R9, R22, 1.1920928955078125e-07, R9 ;  /* 0x3400000016097823 */ /* 0x000fe40000000009 */
[----:B-1----:R-:W-:-:S04]  /*5bc0*/  FMUL R30, R28, R29 ;  /* 0x0000001d1c1e7220 */ /* 0x002fc80000400000 */
[----:B------:R-:W-:Y:S01]  /*5bd0*/  FADD R29, R27, -R30 ;  /* 0x8000001e1b1d7221 */ /* 0x000fe20000000000 */
[CC--:B------:R-:W-:Y:S01]  /*5be0*/  FMUL R22, R30.reuse, R30.reuse ;  /* 0x0000001e1e167220 */ /* 0x0c0fe20000400000 */
[----:B------:R-:W-:Y:S02]  /*5bf0*/  FFMA R38, R30, 1.4426950216293334961, R9 ;  /* 0x3fb8aa3b1e267823 */ /* 0x000fe40000000009 */
[----:B------:R-:W-:Y:S01]  /*5c00*/  FADD R34, R29, R29 ;  /* 0x0000001d1d227221 */ /* 0x000fe20000000000 */
[C---:B------:R-:W-:Y:S01]  /*5c10*/  FFMA R29, R22.reuse, R31, 0.0032181653659790754318 ;  /* 0x3b52e7db161d7423 */ /* 0x040fe2000000001f */
[----:B------:R-:W-:Y:S02]  /*5c20*/  FADD R9, R9, -R38 ;  /* 0x8000002609097221 */ /* 0x000fe40000000000 */
[----:B------:R-:W-:Y:S01]  /*5c30*/  FFMA R27, R27, -R30, R34 ;  /* 0x8000001e1b1b7223 */ /* 0x000fe20000000022 */
[----:B------:R-:W-:Y:S01]  /*5c40*/  FFMA R29, R22, R29, 0.018033718690276145935 ;  /* 0x3c93bb73161d7423 */ /* 0x000fe2000000001d */
[----:B------:R-:W-:-:S02]  /*5c50*/  FFMA R34, R30, 1.4426950216293334961, R9 ;  /* 0x3fb8aa3b1e227823 */ /* 0x000fc40000000009 */
[----:B------:R-:W-:Y:S01]  /*5c60*/  FMUL R27, R28, R27 ;  /* 0x0000001b1c1b7220 */ /* 0x000fe20000400000 */
[----:B------:R-:W-:-:S03]  /*5c70*/  FFMA R29, R22, R29, 0.12022458761930465698 ;  /* 0x3df6384f161d7423 */ /* 0x000fc6000000001d */
[----:B------:R-:W-:Y:S01]  /*5c80*/  FFMA R9, R27, 1.4426950216293334961, R34 ;  /* 0x3fb8aa3b1b097823 */ /* 0x000fe20000000022 */
[----:B------:R-:W-:-:S03]  /*5c90*/  FMUL R29, R22, R29 ;  /* 0x0000001d161d7220 */ /* 0x000fc60000400000 */
[----:B------:R-:W-:Y:S01]  /*5ca0*/  FFMA R28, R30, 1.9251366722983220825e-08, R9 ;  /* 0x32a55e341e1c7823 */ /* 0x000fe20000000009 */
[----:B------:R-:W-:-:S04]  /*5cb0*/  FMUL R22, R29, 3 ;  /* 0x404000001d167820 */ /* 0x000fc80000400000 */
[----:B------:R-:W-:Y:S01]  /*5cc0*/  FFMA R22, R27, R22, R28 ;  /* 0x000000161b167223 */ /* 0x000fe2000000001c */
[----:B------:R-:W-:-:S03]  /*5cd0*/  IMAD.MOV.U32 R27, RZ, RZ, 0x391fcb8e ;  /* 0x391fcb8eff1b7424 */ /* 0x000fc600078e00ff */
[----:B------:R-:W-:-:S04]  /*5ce0*/  FFMA R29, R30, R29, R22 ;  /* 0x0000001d1e1d7223 */ /* 0x000fc80000000016 */
[----:B------:R-:W-:-:S04]  /*5cf0*/  FADD R22, R38, R29 ;  /* 0x0000001d26167221 */ /* 0x000fc80000000000 */
[----:B------:R-:W-:Y:S01]  /*5d00*/  FMUL R9, R22, R23 ;  /* 0x0000001716097220 */ /* 0x000fe20000400000 */
[----:B------:R-:W-:-:S03]  /*5d10*/  FADD R38, -R38, R22 ;  /* 0x0000001626267221 */ /* 0x000fc60000000100 */
[----:B------:R-:W1:Y:S01]  /*5d20*/  FRND R28, R9 ;  /* 0x00000009001c7307 */ /* 0x000e620000201000 */
[----:B------:R-:W-:Y:S01]  /*5d30*/  FADD R29, R29, -R38 ;  /* 0x800000261d1d7221 */ /* 0x000fe20000000000 */
[-C--:B------:R-:W-:Y:S01]  /*5d40*/  FFMA R22, R22, R23.reuse, -R9 ;  /* 0x0000001716167223 */ /* 0x080fe20000000809 */
[C---:B------:R-:W-:Y:S02]  /*5d50*/  FSETP.GT.AND P1, PT, |R9|.reuse, 152, PT ;  /* 0x431800000900780b */ /* 0x040fe40003f24200 */
[----:B------:R-:W-:Y:S01]  /*5d60*/  FSETP.GEU.AND P2, PT, R9, RZ, PT ;  /* 0x000000ff0900720b */ /* 0x000fe20003f4e000 */
[----:B------:R-:W-:Y:S02]  /*5d70*/  FFMA R29, R29, R23, R22 ;  /* 0x000000171d1d7223 */ /* 0x000fe40000000016 */
[----:B------:R3:W4:Y:S01]  /*5d80*/  F2I.NTZ R30, R9 ;  /* 0x00000009001e7305 */ /* 0x0007220000203100 */
[----:B-1----:R-:W-:Y:S01]  /*5d90*/  FADD R22, R9, -R28 ;  /* 0x8000001c09167221 */ /* 0x002fe20000000000 */
[----:B------:R-:W-:-:S02]  /*5da0*/  FSETP.GT.AND P0, PT, R28, RZ, PT ;  /* 0x000000ff1c00720b */ /* 0x000fc40003f04000 */
[----:B---3--:R-:W-:Y:S01]  /*5db0*/  FSEL R9, RZ, +INF , !P2 ;  /* 0x7f800000ff097808 */ /* 0x008fe20005000000 */
[----:B------:R-:W-:-:S04]  /*5dc0*/  FADD R22, R22, R29 ;  /* 0x0000001d16167221 */ /* 0x000fc80000000000 */
[----:B------:R-:W-:-:S04]  /*5dd0*/  FFMA R27, R22, R27, 0.0013391353422775864601 ;  /* 0x3aaf85ed161b7423 */ /* 0x000fc8000000001b */
[----:B------:R-:W-:-:S04]  /*5de0*/  FFMA R27, R22, R27, 0.0096188392490148544312 ;  /* 0x3c1d9856161b7423 */ /* 0x000fc8000000001b */
[----:B------:R-:W-:-:S04]  /*5df0*/  FFMA R27, R22, R27, 0.055503588169813156128 ;  /* 0x3d6357bb161b7423 */ /* 0x000fc8000000001b */
[----:B------:R-:W-:Y:S01]  /*5e00*/  FFMA R29, R22, R27, 0.24022644758224487305 ;  /* 0x3e75fdec161d7423 */ /* 0x000fe2000000001b */
[----:B------:R-:W-:Y:S02]  /*5e10*/  SEL R27, RZ, 0x83000000, P0 ;  /* 0x83000000ff1b7807 */ /* 0x000fe40000000000 */
[----:B------:R-:W-:Y:S01]  /*5e20*/  FSETP.NEU.AND P0, PT, R26, -1, PT ;  /* 0xbf8000001a00780b */ /* 0x000fe20003f0d000 */
[C---:B------:R-:W-:Y:S02]  /*5e30*/  FFMA R29, R22.reuse, R29, 0.69314718246459960938 ;  /* 0x3f317218161d7423 */ /* 0x040fe4000000001d */
[----:B------:R-:W-:Y:S02]  /*5e40*/  VIADD R26, R27, 0x7f000000 ;  /* 0x7f0000001b1a7836 */ /* 0x000fe40000000000 */
[----:B------:R-:W-:Y:S01]  /*5e50*/  FFMA R29, R22, R29, 1 ;  /* 0x3f800000161d7423 */ /* 0x000fe2000000001d */
[----:B----4-:R-:W-:-:S03]  /*5e60*/  IMAD R30, R30, 0x800000, -R27 ;  /* 0x008000001e1e7824 */ /* 0x010fc600078e0a1b */
[----:B------:R-:W-:-:S04]  /*5e70*/  FMUL R29, R26, R29 ;  /* 0x0000001d1a1d7220 */ /* 0x000fc80000400000 */
[----:B------:R-:W-:Y:S01]  /*5e80*/  @!P1 FMUL R9, R30, R29 ;  /* 0x0000001d1e099220 */ /* 0x000fe20000400000 */
[----:B------:R-:W-:-:S04]  /*5e90*/  FSETP.NEU.AND P1, PT, |R23|, +INF , PT ;  /* 0x7f8000001700780b */ /* 0x000fc80003f2d200 */
[----:B------:R-:W-:-:S09]  /*5ea0*/  @!P0 FSEL R9, R9, 1, P1 ;  /* 0x3f80000009098808 */ /* 0x000fd20000800000 */
.L_x_59:
[----:B------:R-:W-:Y:S05]  /*5eb0*/  BSYNC.RECONVERGENT B1 ;  /* 0x0000000000017941 */ /* 0x000fea0003800200 */
.L_x_58:
[----:B------:R-:W-:Y:S02]  /*5ec0*/  IMAD.MOV.U32 R47, RZ, RZ, R32 ;  /* 0x000000ffff2f7224 */ /* 0x000fe400078e0020 */
[----:B------:R-:W-:Y:S01]  /*5ed0*/  FADD R24, R24, 1 ;  /* 0x3f80000018187421 */ /* 0x000fe20000000000 */
[----:B------:R-:W-:Y:S01]  /*5ee0*/  IMAD.MOV.U32 R26, RZ, RZ, R33 ;  /* 0x000000ffff1a7224 */ /* 0x000fe200078e0021 */
[----:B------:R-:W-:Y:S01]  /*5ef0*/  MOV R27, R7 ;  /* 0x00000007001b7202 */ /* 0x000fe20000000f00 */
[----:B------:R-:W-:-:S07]  /*5f00*/  IMAD.MOV.U32 R32, RZ, RZ, R5 ;  /* 0x000000ffff207224 */ /* 0x000fce00078e0005 */
.L_x_54:
[----:B------:R-:W-:Y:S05]  /*5f10*/  BSYNC.RECONVERGENT B0 ;  /* 0x0000000000007941 */ /* 0x000fea0003800200 */
.L_x_53:
[----:B------:R-:W-:Y:S01]  /*5f20*/  FADD R24, R24, -0.3333333432674407959 ;  /* 0xbeaaaaab18187421 */ /* 0x000fe20000000000 */
[----:B------:R-:W-:Y:S03]  /*5f30*/  BSSY.RECONVERGENT B0, `(.L_x_61) ;  /* 0x000000f000007945 */ /* 0x000fe60003800200 */
[----:B------:R-:W-:-:S04]  /*5f40*/  FMUL R5, R24, 9 ;  /* 0x4110000018057820 */ /* 0x000fc80000400000 */
[----:B------:R-:W-:Y:S01]  /*5f50*/  VIADD R7, R5, 0xf3000000 ;  /* 0xf300000005077836 */ /* 0x000fe20000000000 */
[----:B------:R1:W3:Y:S04]  /*5f60*/  MUFU.RSQ R28, R5 ;  /* 0x00000005001c7308 */ /* 0x0002e80000001400 */
[----:B------:R-:W-:-:S13]  /*5f70*/  ISETP.GT.U32.AND P0, PT, R7, 0x727fffff, PT ;  /* 0x727fffff0700780c */ /* 0x000fda0003f04070 */
[----:B-1-3--:R-:W-:Y:S05]  /*5f80*/  @!P0 BRA `(.L_x_62) ;  /* 0x0000000000148947 */ /* 0x00afea0003800000 */
[----:B------:R-:W-:Y:S01]  /*5f90*/  IMAD.MOV.U32 R22, RZ, RZ, R5 ;  /* 0x000000ffff167224 */ /* 0x000fe200078e0005 */
[----:B------:R-:W-:-:S07]  /*5fa0*/  MOV R33, 0x5fc0 ;  /* 0x00005fc000217802 */ /* 0x000fce0000000f00 */
[----:B0-2---:R-:W-:Y:S05]  /*5fb0*/  CALL.REL.NOINC `($__internal_3_$__cuda_sm20_sqrt_rn_f32_slowpath) ;  /* 0x00000020005c7944 */ /* 0x005fea0003c00000 */
[----:B------:R-:W-:Y:S01]  /*5fc0*/  IMAD.MOV.U32 R22, RZ, RZ, R35 ;  /* 0x000000ffff167224 */ /* 0x000fe200078e0023 */
[----:B------:R-:W-:Y:S06]  /*5fd0*/  BRA `(.L_x_63) ;  /* 0x0000000000107947 */ /* 0x000fec0003800000 */
.L_x_62:
[----:B------:R-:W-:Y:S01]  /*5fe0*/  FMUL.FTZ R22, R5, R28 ;  /* 0x0000001c05167220 */ /* 0x000fe20000410000 */
[----:B------:R-:W-:-:S03]  /*5ff0*/  FMUL.FTZ R7, R28, 0.5 ;  /* 0x3f0000001c077820 */ /* 0x000fc60000410000 */
[----:B------:R-:W-:-:S04]  /*6000*/  FFMA R5, -R22, R22, R5 ;  /* 0x0000001616057223 */ /* 0x000fc80000000105 */
[----:B------:R-:W-:-:S07]  /*6010*/  FFMA R22, R5, R7, R22 ;  /* 0x0000000705167223 */ /* 0x000fce0000000016 */
.L_x_63:
[----:B------:R-:W-:Y:S05]  /*6020*/  BSYNC.RECONVERGENT B0 ;  /* 0x0000000000007941 */ /* 0x000fea0003800200 */
.L_x_61:
[----:B------:R-:W-:Y:S01]  /*6030*/  VIADD R5, R22, 0x1800000 ;  /* 0x0180000016057836 */ /* 0x000fe20000000000 */
[----:B------:R-:W-:Y:S04]  /*6040*/  BSSY.RECONVERGENT B0, `(.L_x_64) ;  /* 0x000000b000007945 */ /* 0x000fe80003800200 */
[----:B------:R-:W-:-:S04]  /*6050*/  LOP3.LUT R5, R5, 0x7f800000, RZ, 0xc0, !PT ;  /* 0x7f80000005057812 */ /* 0x000fc800078ec0ff */
[----:B------:R-:W-:-:S13]  /*6060*/  ISETP.GT.U32.AND P0, PT, R5, 0x1ffffff, PT ;  /* 0x01ffffff0500780c */ /* 0x000fda0003f04070 */
[----:B------:R-:W-:Y:S05]  /*6070*/  @P0 BRA `(.L_x_65) ;  /* 0x00000000000c0947 */ /* 0x000fea0003800000 */
[----:B------:R-:W-:-:S07]  /*6080*/  MOV R28, 0x60a0 ;  /* 0x000060a0001c7802 */ /* 0x000fce0000000f00 */
[----:B0-2---:R-:W-:Y:S05]  /*6090*/  CALL.REL.NOINC `($__internal_2_$__cuda_sm20_rcp_rn_f32_slowpath) ;  /* 0x0000001c00507944 */ /* 0x005fea0003c00000 */
[----:B------:R-:W-:Y:S05]  /*60a0*/  BRA `(.L_x_66) ;  /* 0x0000000000107947 */ /* 0x000fea0003800000 */
.L_x_65:
[----:B------:R-:W1:Y:S02]  /*60b0*/  MUFU.RCP R29, R22 ;  /* 0x00000016001d7308 */ /* 0x000e640000001000 */
[----:B-1----:R-:W-:-:S04]  /*60c0*/  FFMA R5, R29, R22, -1 ;  /* 0xbf8000001d057423 */ /* 0x002fc80000000016 */
[----:B------:R-:W-:-:S04]  /*60d0*/  FADD.FTZ R28, -R5, -RZ ;  /* 0x800000ff051c7221 */ /* 0x000fc80000010100 */
[----:B------:R-:W-:-:S07]  /*60e0*/  FFMA R29, R29, R28, R29 ;  /* 0x0000001c1d1d7223 */ /* 0x000fce000000001d */
.L_x_66:
[----:B------:R-:W-:Y:S05]  /*60f0*/  BSYNC.RECONVERGENT B0 ;  /* 0x0000000000007941 */ /* 0x000fea0003800200 */
.L_x_64:
[----:B------:R-:W-:Y:S01]  /*6100*/  BSSY.RECONVERGENT B0, `(.L_x_67) ;  /* 0x00000ab000007945 */ /* 0x000fe20003800200 */
[----:B------:R-:W-:-:S07]  /*6110*/  MOV R23, R47 ;  /* 0x0000002f00177202 */ /* 0x000fce0000000f00 */
.L_x_76:
[----:B------:R-:W-:Y:S01]  /*6120*/  BSSY.RECONVERGENT B1, `(.L_x_68) ;  /* 0x000005a000017945 */ /* 0x000fe20003800200 */
[----:B------:R-:W-:Y:S02]  /*6130*/  IMAD.MOV.U32 R30, RZ, RZ, R4 ;  /* 0x000000ffff1e7224 */ /* 0x000fe400078e0004 */
[----:B------:R-:W-:-:S07]  /*6140*/  IMAD.MOV.U32 R47, RZ, RZ, R32 ;  /* 0x000000ffff2f7224 */ /* 0x000fce00078e0020 */
.L_x_74:
[----:B------:R-:W-:Y:S01]  /*6150*/  ISETP.NE.AND P0, PT, R19, 0x1, PT ;  /* 0x000000011300780c */ /* 0x000fe20003f05270 */
[----:B------:R-:W-:Y:S01]  /*6160*/  BSSY.RECONVERGENT B2, `(.L_x_69) ;  /* 0x0000052000027945 */ /* 0x000fe20003800200 */
[----:B------:R-:W-:Y:S01]  /*6170*/  IMAD.MOV.U32 R28, RZ, RZ, R19 ;  /* 0x000000ffff1c7224 */ /* 0x000fe200078e0013 */
[----:B------:R-:W-:Y:S01]  /*6180*/  MOV R22, R36 ;  /* 0x0000002400167202 */ /* 0x000fe20000000f00 */
[----:B------:R-:W-:Y:S02]  /*6190*/  IMAD.MOV.U32 R7, RZ, RZ, R25 ;  /* 0x000000ffff077224 */ /* 0x000fe400078e0019 */
[----:B------:R-:W-:Y:S02]  /*61a0*/  IMAD.MOV.U32 R5, RZ, RZ, R26 ;  /* 0x000000ffff057224 */ /* 0x000fe400078e001a */
[----:B------:R-:W-:Y:S02]  /*61b0*/  IMAD.MOV.U32 R32, RZ, RZ, R27 ;  /* 0x000000ffff207224 */ /* 0x000fe400078e001b */
[----:B------:R-:W-:-:S03]  /*61c0*/  IMAD.MOV.U32 R19, RZ, RZ, RZ ;  /* 0x000000ffff137224 */ /* 0x000fc600078e00ff */
[----:B------:R-:W-:Y:S05]  /*61d0*/  @!P0 BRA `(.L_x_70) ;  /* 0x0000000400288947 */ /* 0x000fea0003800000 */
[----:B------:R-:W-:Y:S01]  /*61e0*/  SHF.R.U32.HI R4, RZ, 0x2, R23 ;  /* 0x00000002ff047819 */ /* 0x000fe20000011617 */
[----:B------:R-:W-:Y:S02]  /*61f0*/  IMAD.SHL.U32 R5, R25, 0x10, RZ ;  /* 0x0000001019057824 */ /* 0x000fe400078e00ff */
[----:B------:R-:W-:Y:S01]  /*6200*/  HFMA2 R32, -RZ, RZ, 1.5048828125, 33.21875 ;  /* 0x3e055027ff207431 */ /* 0x000fe200000001ff */
[----:B------:R-:W-:Y:S01]  /*6210*/  BSSY.RECONVERGENT B3, `(.L_x_71) ;  /* 0x000003a000037945 */ /* 0x000fe20003800200 */
[----:B------:R-:W-:-:S05]  /*6220*/  LOP3.LUT R4, R4, R23, RZ, 0x3c, !PT ;  /* 0x0000001704047212 */ /* 0x000fca00078e3cff */
[----:B------:R-:W-:-:S05]  /*6230*/  IMAD.SHL.U32 R7, R4, 0x2, RZ ;  /* 0x0000000204077824 */ /* 0x000fca00078e00ff */
[----:B------:R-:W-:Y:S01]  /*6240*/  LOP3.LUT R4, R4, R7, R5, 0x96, !PT ;  /* 0x0000000704047212 */ /* 0x000fe200078e9605 */
[----:B------:R-:W-:-:S03]  /*6250*/  IMAD.MOV.U32 R7, RZ, RZ, 0x2f800000 ;  /* 0x2f800000ff077424 */ /* 0x000fc600078e00ff */
[----:B------:R-:W-:-:S04]  /*6260*/  LOP3.LUT R5, R4, R25, RZ, 0x3c, !PT ;  /* 0x0000001904057212 */ /* 0x000fc800078e3cff */
[C---:B------:R-:W-:Y:S01]  /*6270*/  IADD3 R4, PT, PT, R30.reuse, 0x587c5, R5 ;  /* 0x000587c51e047810 */ /* 0x040fe20007ffe005 */
[----:B------:R-:W-:-:S03]  /*6280*/  VIADD R30, R30, 0xb0f8a ;  /* 0x000b0f8a1e1e7836 */ /* 0x000fc60000000000 */
[----:B------:R-:W-:-:S05]  /*6290*/  I2FP.F32.U32 R4, R4 ;  /* 0x0000000400047245 */ /* 0x000fca0000201000 */
[----:B------:R-:W-:-:S05]  /*62a0*/  FFMA R7, R4, R7, 1.1641532182693481445e-10 ;  /* 0x2f00000004077423 */ /* 0x000fca0000000007 */
[----:B------:R-:W-:-:S13]  /*62b0*/  FSETP.GEU.AND P0, PT, R7, 1.175494350822287508e-38, PT ;  /* 0x008000000700780b */ /* 0x000fda0003f0e000 */
[----:B------:R-:W-:-:S04]  /*62c0*/  @!P0 FMUL R7, R7, 8388608 ;  /* 0x4b00000007078820 */ /* 0x000fc80000400000 */
[----:B------:R-:W-:-:S05]  /*62d0*/  VIADD R4, R7, 0xc0d55555 ;  /* 0xc0d5555507047836 */ /* 0x000fca0000000000 */
[----:B------:R-:W-:-:S04]  /*62e0*/  LOP3.LUT R22, R4, 0xff800000, RZ, 0xc0, !PT ;  /* 0xff80000004167812 */ /* 0x000fc800078ec0ff */
[----:B------:R-:W-:Y:S01]  /*62f0*/  I2FP.F32.S32 R19, R22 ;  /* 0x0000001600137245 */ /* 0x000fe20000201400 */
[----:B------:R-:W-:Y:S02]  /*6300*/  IMAD.IADD R4, R7, 0x1, -R22 ;  /* 0x0000000107047824 */ /* 0x000fe400078e0a16 */
[----:B------:R-:W-:Y:S02]  /*6310*/  IMAD.MOV.U32 R22, RZ, RZ, 0x7f800000 ;  /* 0x7f800000ff167424 */ /* 0x000fe400078e00ff */
[----:B------:R-:W-:-:S04]  /*6320*/  FADD R23, R4, -1 ;  /* 0xbf80000004177421 */ /* 0x000fc80000000000 */
[----:B------:R-:W-:-:S04]  /*6330*/  FFMA R4, R23, -R32, 0.14084610342979431152 ;  /* 0x3e1039f617047423 */ /* 0x000fc80000000820 */
[----:B------:R-:W-:-:S04]  /*6340*/  FFMA R4, R23, R4, -0.12148627638816833496 ;  /* 0xbdf8cdcc17047423 */ /* 0x000fc80000000004 */
[----:B------:R-:W-:-:S04]  /*6350*/  FFMA R4, R23, R4, 0.13980610668659210205 ;  /* 0x3e0f295517047423 */ /* 0x000fc80000000004 */
[----:B------:R-:W-:-:S04]  /*6360*/  FFMA R4, R23, R4, -0.16684235632419586182 ;  /* 0xbe2ad8b917047423 */ /* 0x000fc80000000004 */
[----:B------:R-:W-:-:S04]  /*6370*/  FFMA R4, R23, R4, 0.20012299716472625732 ;  /* 0x3e4ced0b17047423 */ /* 0x000fc80000000004 */
[----:B------:R-:W-:-:S04]  /*6380*/  FFMA R4, R23, R4, -0.24999669194221496582 ;  /* 0xbe7fff2217047423 */ /* 0x000fc80000000004 */
[----:B------:R-:W-:-:S04]  /*6390*/  FFMA R4, R23, R4, 0.33333182334899902344 ;  /* 0x3eaaaa7817047423 */ /* 0x000fc80000000004 */
[----:B------:R-:W-:Y:S01]  /*63a0*/  FFMA R32, R23, R4, -0.5 ;  /* 0xbf00000017207423 */ /* 0x000fe20000000004 */
[----:B------:R-:W-:Y:S02]  /*63b0*/  FSEL R4, RZ, -23, P0 ;  /* 0xc1b80000ff047808 */ /* 0x000fe40000000000 */
[----:B------:R-:W-:Y:S01]  /*63c0*/  ISETP.GT.U32.AND P0, PT, R7, 0x7f7fffff, PT ;  /* 0x7f7fffff0700780c */ /* 0x000fe20003f04070 */
[----:B------:R-:W-:Y:S02]  /*63d0*/  FMUL R32, R23, R32 ;  /* 0x0000002017207220 */ /* 0x000fe40000400000 */
[----:B------:R-:W-:Y:S02]  /*63e0*/  FFMA R4, R19, 1.1920928955078125e-07, R4 ;  /* 0x3400000013047823 */ /* 0x000fe40000000004 */
[----:B------:R-:W-:Y:S01]  /*63f0*/  FFMA R23, R23, R32, R23 ;  /* 0x0000002017177223 */ /* 0x000fe20000000017 */
[----:B------:R-:W-:-:S03]  /*6400*/  SHF.R.U32.HI R32, RZ, 0x2, R47 ;  /* 0x00000002ff207819 */ /* 0x000fc6000001162f */
[----:B------:R-:W-:Y:S01]  /*6410*/  FFMA R23, R4, 0.69314718246459960938, R23 ;  /* 0x3f31721804177823 */ /* 0x000fe20000000017 */
[----:B------:R-:W-:Y:S01]  /*6420*/  LOP3.LUT R19, R32, R47, RZ, 0x3c, !PT ;  /* 0x0000002f20137212 */ /* 0x000fe200078e3cff */
[----:B------:R-:W-:Y:S02]  /*6430*/  IMAD.SHL.U32 R4, R5, 0x10, RZ ;  /* 0x0000001005047824 */ /* 0x000fe400078e00ff */
[C---:B------:R-:W-:Y:S01]  /*6440*/  @P0 FFMA R23, R7.reuse, R22, +INF ;  /* 0x7f80000007170423 */ /* 0x040fe20000000016 */
[----:B------:R-:W-:Y:S01]  /*6450*/  FSETP.NEU.AND P0, PT, R7, RZ, PT ;  /* 0x000000ff0700720b */ /* 0x000fe20003f0d000 */
[----:B------:R-:W-:Y:S02]  /*6460*/  IMAD.SHL.U32 R22, R19, 0x2, RZ ;  /* 0x0000000213167824 */ /* 0x000fe400078e00ff */
[----:B------:R-:W-:-:S03]  /*6470*/  FMUL R23, R23, -2 ;  /* 0xc000000017177820 */ /* 0x000fc60000400000 */
[----:B------:R-:W-:Y:S02]  /*6480*/  LOP3.LUT R4, R19, R22, R4, 0x96, !PT ;  /* 0x0000001613047212 */ /* 0x000fe400078e9604 */
[----:B------:R-:W-:Y:S02]  /*6490*/  FSEL R22, R23, +INF , P0 ;  /* 0x7f80000017167808 */ /* 0x000fe40000000000 */
[----:B------:R-:W-:Y:S02]  /*64a0*/  LOP3.LUT R7, R4, R5, RZ, 0x3c, !PT ;  /* 0x0000000504077212 */ /* 0x000fe400078e3cff */
[----:B------:R1:W3:Y:S01]  /*64b0*/  MUFU.RSQ R23, R22 ;  /* 0x0000001600177308 */ /* 0x0002e20000001400 */
[----:B------:R-:W-:Y:S02]  /*64c0*/  VIADD R19, R22, 0xf3000000 ;  /* 0xf300000016137836 */ /* 0x000fe40000000000 */
[----:B------:R-:W-:-:S03]  /*64d0*/  IMAD.IADD R4, R7, 0x1, R30 ;  /* 0x0000000107047824 */ /* 0x000fc600078e021e */
[----:B------:R-:W-:Y:S02]  /*64e0*/  ISETP.GT.U32.AND P0, PT, R19, 0x727fffff, PT ;  /* 0x727fffff1300780c */ /* 0x000fe40003f04070 */
[----:B------:R-:W-:Y:S02]  /*64f0*/  MOV R19, 0x30c90fdb ;  /* 0x30c90fdb00137802 */ /* 0x000fe40000000f00 */
[----:B------:R-:W-:-:S05]  /*6500*/  I2FP.F32.U32 R4, R4 ;  /* 0x0000000400047245 */ /* 0x000fca0000201000 */
[----:B------:R-:W-:-:S04]  /*6510*/  FFMA R31, R4, R19, 7.314590599882819788e-10 ;  /* 0x30490fdb041f7423 */ /* 0x000fc80000000013 */
[----:B-1-3--:R-:W-:Y:S05]  /*6520*/  @!P0 BRA `(.L_x_72) ;  /* 0x0000000000108947 */ /* 0x00afea0003800000 */
[----:B------:R-:W-:-:S07]  /*6530*/  MOV R33, 0x6550 ;  /* 0x0000655000217802 */ /* 0x000fce0000000f00 */
[----:B0-2---:R-:W-:Y:S05]  /*6540*/  CALL.REL.NOINC `($__internal_3_$__cuda_sm20_sqrt_rn_f32_slowpath) ;  /* 0x0000001800f87944 */ /* 0x005fea0003c00000 */
[----:B------:R-:W-:Y:S01]  /*6550*/  IMAD.MOV.U32 R36, RZ, RZ, R35 ;  /* 0x000000ffff247224 */ /* 0x000fe200078e0023 */
[----:B------:R-:W-:Y:S06]  /*6560*/  BRA `(.L_x_73) ;  /* 0x0000000000107947 */ /* 0x000fec0003800000 */
.L_x_72:
[----:B------:R-:W-:Y:S01]  /*6570*/  FMUL.FTZ R36, R22, R23 ;  /* 0x0000001716247220 */ /* 0x000fe20000410000 */
[----:B------:R-:W-:-:S03]  /*6580*/  FMUL.FTZ R4, R23, 0.5 ;  /* 0x3f00000017047820 */ /* 0x000fc60000410000 */
[----:B------:R-:W-:-:S04]  /*6590*/  FFMA R19, -R36, R36, R22 ;  /* 0x0000002424137223 */ /* 0x000fc80000000116 */
[----:B------:R-:W-:-:S07]  /*65a0*/  FFMA R36, R19, R4, R36 ;  /* 0x0000000413247223 */ /* 0x000fce0000000024 */
.L_x_73:
[----:B------:R-:W-:Y:S05]  /*65b0*/  BSYNC.RECONVERGENT B3 ;  /* 0x0000000000037941 */ /* 0x000fea0003800200 */
.L_x_71:
[----:B------:R-:W-:Y:S01]  /*65c0*/  FMUL.RZ R4, R31, 0.15915493667125701904 ;  /* 0x3e22f9831f047820 */ /* 0x000fe2000040c000 */
[----:B------:R-:W-:Y:S02]  /*65d0*/  IMAD.MOV.U32 R47, RZ, RZ, R26 ;  /* 0x000000ffff2f7224 */ /* 0x000fe400078e001a */
[----:B------:R-:W-:Y:S01]  /*65e0*/  IMAD.MOV.U32 R32, RZ, RZ, R25 ;  /* 0x000000ffff207224 */ /* 0x000fe200078e0019 */
[----:B------:R-:W1:Y:S01]  /*65f0*/  MUFU.SIN R19, R4 ;  /* 0x0000000400137308 */ /* 0x000e620000000400 */
[----:B------:R-:W-:-:S07]  /*6600*/  IMAD.MOV.U32 R26, RZ, RZ, R5 ;  /* 0x000000ffff1a7224 */ /* 0x000fce00078e0005 */
[----:B------:R-:W3:Y:S01]  /*6610*/  MUFU.COS R23, R4 ;  /* 0x0000000400177308 */ /* 0x000ee20000000000 */
[-C--:B-1----:R-:W-:Y:S01]  /*6620*/  FMUL R22, R19, R36.reuse ;  /* 0x0000002413167220 */ /* 0x082fe20000400000 */
[----:B------:R-:W-:Y:S02]  /*6630*/  IMAD.MOV.U32 R19, RZ, RZ, 0x1 ;  /* 0x00000001ff137424 */ /* 0x000fe400078e00ff */
[----:B---3--:R-:W-:Y:S01]  /*6640*/  FMUL R36, R23, R36 ;  /* 0x0000002417247220 */ /* 0x008fe20000400000 */
[----:B------:R-:W-:Y:S01]  /*6650*/  IMAD.MOV.U32 R23, RZ, RZ, R27 ;  /* 0x000000ffff177224 */ /* 0x000fe200078e001b */
[----:B------:R-:W-:Y:S01]  /*6660*/  MOV R27, R25 ;  /* 0x00000019001b7202 */ /* 0x000fe20000000f00 */
[----:B------:R-:W-:-:S07]  /*6670*/  IMAD.MOV.U32 R25, RZ, RZ, R7 ;  /* 0x000000ffff197224 */ /* 0x000fce00078e0007 */
.L_x_70:
[----:B------:R-:W-:Y:S05]  /*6680*/  BSYNC.RECONVERGENT B2 ;  /* 0x0000000000027941 */ /* 0x000fea0003800200 */
.L_x_69:
[----:B------:R-:W-:-:S05]  /*6690*/  FFMA R38, R22, R29, 1 ;  /* 0x3f80000016267423 */ /* 0x000fca000000001d */
[----:B------:R-:W-:-:S13]  /*66a0*/  FSETP.GTU.AND P0, PT, R38, RZ, PT ;  /* 0x000000ff2600720b */ /* 0x000fda0003f0c000 */
[----:B------:R-:W-:Y:S05]  /*66b0*/  @!P0 BRA `(.L_x_74) ;  /* 0xfffffff800a48947 */ /* 0x000fea000383ffff */
[----:B------:R-:W-:Y:S05]  /*66c0*/  BSYNC.RECONVERGENT B1 ;  /* 0x0000000000017941 */ /* 0x000fea0003800200 */
.L_x_68:
[----:B------:R-:W-:-:S04]  /*66d0*/  SHF.R.U32.HI R4, RZ, 0x2, R23 ;  /* 0x00000002ff047819 */ /* 0x000fc80000011617 */
[----:B------:R-:W-:Y:S01]  /*66e0*/  LOP3.LUT R23, R4, R23, RZ, 0x3c, !PT ;  /* 0x0000001704177212 */ /* 0x000fe200078e3cff */
[----:B------:R-:W-:-:S04]  /*66f0*/  IMAD.SHL.U32 R4, R7, 0x10, RZ ;  /* 0x0000001007047824 */ /* 0x000fc800078e00ff */
[----:B------:R-:W-:-:S05]  /*6700*/  IMAD.SHL.U32 R26, R23, 0x2, RZ ;  /* 0x00000002171a7824 */ /* 0x000fca00078e00ff */
[----:B------:R-:W-:Y:S01]  /*6710*/  LOP3.LUT R26, R23, R26, R4, 0x96, !PT ;  /* 0x0000001a171a7212 */ /* 0x000fe200078e9604 */
[----:B------:R-:W-:Y:S02]  /*6720*/  VIADD R4, R30, 0x587c5 ;  /* 0x000587c51e047836 */ /* 0x000fe40000000000 */
[----:B------:R-:W-:Y:S01]  /*6730*/  FMUL R23, R22, R22 ;  /* 0x0000001616177220 */ /* 0x000fe20000400000 */
[----:B------:R-:W-:Y:S01]  /*6740*/  IMAD.MOV.U32 R22, RZ, RZ, 0x2f800000 ;  /* 0x2f800000ff167424 */ /* 0x000fe200078e00ff */
[----:B------:R-:W-:Y:S02]  /*6750*/  LOP3.LUT R25, R26, R7, RZ, 0x3c, !PT ;  /* 0x000000071a197212 */ /* 0x000fe400078e3cff */
[----:B------:R-:W-:Y:S02]  /*6760*/  FMUL R34, R23, -0.033100001513957977295 ;  /* 0xbd0793de17227820 */ /* 0x000fe40000400000 */
[----:B------:R-:W-:Y:S02]  /*6770*/  IADD3 R26, PT, PT, R25, R4, RZ ;  /* 0x00000004191a7210 */ /* 0x000fe40007ffe0ff */
[----:B------:R-:W-:-:S02]  /*6780*/  FFMA R31, R23, R34, 1 ;  /* 0x3f800000171f7423 */ /* 0x000fc40000000022 */
[----:B------:R-:W-:-:S05]  /*6790*/  I2FP.F32.U32 R27, R26 ;  /* 0x0000001a001b7245 */ /* 0x000fca0000201000 */
[----:B------:R-:W-:-:S05]  /*67a0*/  FFMA R26, R27, R22, 1.1641532182693481445e-10 ;  /* 0x2f0000001b1a7423 */ /* 0x000fca0000000016 */
[----:B------:R-:W-:Y:S01]  /*67b0*/  FSETP.GEU.AND P0, PT, R26, R31, PT ;  /* 0x0000001f1a00720b */ /* 0x000fe20003f0e000 */
[----:B------:R-:W-:-:S04]  /*67c0*/  FMUL R31, R38, R38 ;  /* 0x00000026261f7220 */ /* 0x000fc80000400000 */
[----:B------:R-:W-:-:S08]  /*67d0*/  FMUL R31, R38, R31 ;  /* 0x0000001f261f7220 */ /* 0x000fd00000400000 */
[----:B------:R-:W-:Y:S05]  /*67e0*/  @!P0 BRA `(.L_x_75) ;  /* 0x0000000000f08947 */ /* 0x000fea0003800000 */
[C---:B------:R-:W-:Y:S01]  /*67f0*/  FMUL R34, R31.reuse, 8388608 ;  /* 0x4b0000001f227820 */ /* 0x040fe20000400000 */
[----:B------:R-:W-:Y:S01]  /*6800*/  FSETP.GEU.AND P1, PT, R31, 1.175494350822287508e-38, PT ;  /* 0x008000001f00780b */ /* 0x000fe20003f2e000 */
[----:B------:R-:W-:Y:S01]  /*6810*/  IMAD.MOV.U32 R40, RZ, RZ, 0x3e055027 ;  /* 0x3e055027ff287424 */ /* 0x000fe200078e00ff */
[----:B------:R-:W-:Y:S02]  /*6820*/  FSETP.GEU.AND P0, PT, R26, 1.175494350822287508e-38, PT ;  /* 0x008000001a00780b */ /* 0x000fe40003f0e000 */
[----:B------:R-:W-:-:S05]  /*6830*/  FSEL R27, R34, R31, !P1 ;  /* 0x0000001f221b7208 */ /* 0x000fca0004800000 */
[----:B------:R-:W-:-:S05]  /*6840*/  VIADD R38, R27, 0xc0d55555 ;  /* 0xc0d555551b267836 */ /* 0x000fca0000000000 */
[----:B------:R-:W-:Y:S01]  /*6850*/  LOP3.LUT R38, R38, 0xff800000, RZ, 0xc0, !PT ;  /* 0xff80000026267812 */ /* 0x000fe200078ec0ff */
[----:B------:R-:W-:-:S04]  /*6860*/  @!P0 FMUL R26, R26, 8388608 ;  /* 0x4b0000001a1a8820 */ /* 0x000fc80000400000 */
[----:B------:R-:W-:Y:S01]  /*6870*/  IMAD.IADD R34, R27, 0x1, -R38 ;  /* 0x000000011b227824 */ /* 0x000fe200078e0a26 */
[----:B------:R-:W-:Y:S01]  /*6880*/  I2FP.F32.S32 R38, R38 ;  /* 0x0000002600267245 */ /* 0x000fe20000201400 */
[----:B--2---:R-:W-:Y:S02]  /*6890*/  VIADD R35, R26, 0xc0d55555 ;  /* 0xc0d555551a237836 */ /* 0x004fe40000000000 */
[----:B------:R-:W-:-:S03]  /*68a0*/  FADD R34, R34, -1 ;  /* 0xbf80000022227421 */ /* 0x000fc60000000000 */
[----:B------:R-:W-:Y:S01]  /*68b0*/  LOP3.LUT R35, R35, 0xff800000, RZ, 0xc0, !PT ;  /* 0xff80000023237812 */ /* 0x000fe200078ec0ff */
[----:B------:R-:W-:-:S04]  /*68c0*/  FFMA R33, R34, -R40, 0.14084610342979431152 ;  /* 0x3e1039f622217423 */ /* 0x000fc80000000828 */
[----:B------:R-:W-:Y:S01]  /*68d0*/  FFMA R39, R34, R33, -0.12148627638816833496 ;  /* 0xbdf8cdcc22277423 */ /* 0x000fe20000000021 */
[-C--:B------:R-:W-:Y:S02]  /*68e0*/  IADD3 R33, PT, PT, R26, -R35.reuse, RZ ;  /* 0x800000231a217210 */ /* 0x080fe40007ffe0ff */
[----:B------:R-:W-:Y:S01]  /*68f0*/  I2FP.F32.S32 R35, R35 ;  /* 0x0000002300237245 */ /* 0x000fe20000201400 */
[C---:B------:R-:W-:Y:S02]  /*6900*/  FFMA R39, R34.reuse, R39, 0.13980610668659210205 ;  /* 0x3e0f295522277423 */ /* 0x040fe40000000027 */
[----:B------:R-:W-:Y:S02]  /*6910*/  FADD R33, R33, -1 ;  /* 0xbf80000021217421 */ /* 0x000fe40000000000 */
[----:B------:R-:W-:Y:S02]  /*6920*/  FFMA R39, R34, R39, -0.16684235632419586182 ;  /* 0xbe2ad8b922277423 */ /* 0x000fe40000000027 */
[----:B------:R-:W-:-:S02]  /*6930*/  FFMA R40, R33, -R40, 0.14084610342979431152 ;  /* 0x3e1039f621287423 */ /* 0x000fc40000000828 */
[C---:B------:R-:W-:Y:S02]  /*6940*/  FFMA R39, R34.reuse, R39, 0.20012299716472625732 ;  /* 0x3e4ced0b22277423 */ /* 0x040fe40000000027 */
[C---:B------:R-:W-:Y:S02]  /*6950*/  FFMA R40, R33.reuse, R40, -0.12148627638816833496 ;  /* 0xbdf8cdcc21287423 */ /* 0x040fe40000000028 */
[C---:B------:R-:W-:Y:S02]  /*6960*/  FFMA R39, R34.reuse, R39, -0.24999669194221496582 ;  /* 0xbe7fff2222277423 */ /* 0x040fe40000000027 */
[C---:B------:R-:W-:Y:S02]  /*6970*/  FFMA R40, R33.reuse, R40, 0.13980610668659210205 ;  /* 0x3e0f295521287423 */ /* 0x040fe40000000028 */
[C---:B------:R-:W-:Y:S01]  /*6980*/  FFMA R41, R34.reuse, R39, 0.33333182334899902344 ;  /* 0x3eaaaa7822297423 */ /* 0x040fe20000000027 */
[----:B------:R-:W-:Y:S01]  /*6990*/  FSEL R39, RZ, -23, P1 ;  /* 0xc1b80000ff277808 */ /* 0x000fe20000800000 */
[----:B------:R-:W-:Y:S01]  /*69a0*/  FFMA R40, R33, R40, -0.16684235632419586182 ;  /* 0xbe2ad8b921287423 */ /* 0x000fe20000000028 */
[----:B------:R-:W-:Y:S01]  /*69b0*/  ISETP.GT.U32.AND P1, PT, R27, 0x7f7fffff, PT ;  /* 0x7f7fffff1b00780c */ /* 0x000fe20003f24070 */
[----:B------:R-:W-:-:S02]  /*69c0*/  FFMA R41, R34, R41, -0.5 ;  /* 0xbf00000022297423 */ /* 0x000fc40000000029 */
[C---:B------:R-:W-:Y:S01]  /*69d0*/  FFMA R40, R33.reuse, R40, 0.20012299716472625732 ;  /* 0x3e4ced0b21287423 */ /* 0x040fe20000000028 */
[----:B------:R-:W-:Y:S01]  /*69e0*/  FFMA R38, R38, 1.1920928955078125e-07, R39 ;  /* 0x3400000026267823 */ /* 0x000fe20000000027 */
[C---:B------:R-:W-:Y:S01]  /*69f0*/  FMUL R41, R34.reuse, R41 ;  /* 0x0000002922297220 */ /* 0x040fe20000400000 */
[----:B------:R-:W-:Y:S02]  /*6a00*/  IMAD.MOV.U32 R39, RZ, RZ, 0x7f800000 ;  /* 0x7f800000ff277424 */ /* 0x000fe400078e00ff */
[C---:B------:R-:W-:Y:S01]  /*6a10*/  FFMA R40, R33.reuse, R40, -0.24999669194221496582 ;  /* 0xbe7fff2221287423 */ /* 0x040fe20000000028 */
[----:B------:R-:W-:Y:S01]  /*6a20*/  FFMA R41, R34, R41, R34 ;  /* 0x0000002922297223 */ /* 0x000fe20000000022 */
[----:B------:R-:W-:Y:S02]  /*6a30*/  FSEL R34, RZ, -23, P0 ;  /* 0xc1b80000ff227808 */ /* 0x000fe40000000000 */
[----:B------:R-:W-:Y:S01]  /*6a40*/  FFMA R40, R33, R40, 0.33333182334899902344 ;  /* 0x3eaaaa7821287423 */ /* 0x000fe20000000028 */
[----:B------:R-:W-:Y:S01]  /*6a50*/  ISETP.GT.U32.AND P0, PT, R26, 0x7f7fffff, PT ;  /* 0x7f7fffff1a00780c */ /* 0x000fe20003f04070 */
[----:B------:R-:W-:Y:S01]  /*6a60*/  FFMA R38, R38, 0.69314718246459960938, R41 ;  /* 0x3f31721826267823 */ /* 0x000fe20000000029 */
[----:B------:R-:W-:Y:S01]  /*6a70*/  @P1 FFMA R38, R27, R39, +INF ;  /* 0x7f8000001b261423 */ /* 0x000fe20000000027 */
[----:B------:R-:W-:Y:S01]  /*6a80*/  FFMA R40, R33, R40, -0.5 ;  /* 0xbf00000021287423 */ /* 0x000fe20000000028 */
[----:B------:R-:W-:Y:S01]  /*6a90*/  FSETP.NEU.AND P1, PT, R27, RZ, PT ;  /* 0x000000ff1b00720b */ /* 0x000fe20003f2d000 */
[----:B------:R-:W-:Y:S01]  /*6aa0*/  FADD R27, -R31, 1 ;  /* 0x3f8000001f1b7421 */ /* 0x000fe20000000100 */
[----:B------:R-:W-:Y:S01]  /*6ab0*/  FFMA R34, R35, 1.1920928955078125e-07, R34 ;  /* 0x3400000023227823 */ /* 0x000fe20000000022 */
[----:B------:R-:W-:Y:S01]  /*6ac0*/  FMUL R40, R33, R40 ;  /* 0x0000002821287220 */ /* 0x000fe20000400000 */
[----:B------:R-:W-:-:S03]  /*6ad0*/  FSEL R38, R38, -INF , P1 ;  /* 0xff80000026267808 */ /* 0x000fc60000800000 */
[----:B------:R-:W-:Y:S02]  /*6ae0*/  FFMA R33, R33, R40, R33 ;  /* 0x0000002821217223 */ /* 0x000fe40000000021 */
[----:B------:R-:W-:Y:S02]  /*6af0*/  FADD R27, R27, R38 ;  /* 0x000000261b1b7221 */ /* 0x000fe40000000000 */
[----:B------:R-:W-:Y:S01]  /*6b00*/  FFMA R33, R34, 0.69314718246459960938, R33 ;  /* 0x3f31721822217823 */ /* 0x000fe20000000021 */
[----:B------:R-:W-:Y:S01]  /*6b10*/  @P0 FFMA R33, R26, R39, +INF ;  /* 0x7f8000001a210423 */ /* 0x000fe20000000027 */
[----:B------:R-:W-:Y:S01]  /*6b20*/  FMUL R34, R24, R27 ;  /* 0x0000001b18227220 */ /* 0x000fe20000400000 */
[----:B------:R-:W-:Y:S01]  /*6b30*/  FSETP.NEU.AND P0, PT, R26, RZ, PT ;  /* 0x000000ff1a00720b */ /* 0x000fe20003f0d000 */
[----:B------:R-:W-:Y:S02]  /*6b40*/  IMAD.MOV.U32 R26, RZ, RZ, R7 ;  /* 0x000000ffff1a7224 */ /* 0x000fe400078e0007 */
[----:B------:R-:W-:Y:S01]  /*6b50*/  FFMA R34, R23, 0.5, R34 ;  /* 0x3f00000017227823 */ /* 0x000fe20000000022 */
[----:B------:R-:W-:Y:S01]  /*6b60*/  FSEL R33, R33, -INF , P0 ;  /* 0xff80000021217808 */ /* 0x000fe20000000000 */
[----:B------:R-:W-:-:S02]  /*6b70*/  IMAD.MOV.U32 R27, RZ, RZ, R5 ;  /* 0x000000ffff1b7224 */ /* 0x000fc400078e0005 */
[----:B------:R-:W-:Y:S01]  /*6b80*/  IMAD.MOV.U32 R23, RZ, RZ, R47 ;  /* 0x000000ffff177224 */ /* 0x000fe200078e002f */
[----:B------:R-:W-:-:S13]  /*6b90*/  FSETP.GEU.AND P0, PT, R33, R34, PT ;  /* 0x000000222100720b */ /* 0x000fda0003f0e000 */
[----:B------:R-:W-:Y:S05]  /*6ba0*/  @P0 BRA `(.L_x_76) ;  /* 0xfffffff4005c0947 */ /* 0x000fea000383ffff */
.L_x_75:
[----:B------:R-:W-:Y:S05]  /*6bb0*/  BSYNC.RECONVERGENT B0 ;  /* 0x0000000000007941 */ /* 0x000fea0003800200 */
.L_x_67:
[----:B------:R-:W-:Y:S01]  /*6bc0*/  ISETP.NE.AND P0, PT, R28, 0x1, PT ;  /* 0x000000011c00780c */ /* 0x000fe20003f05270 */
[----:B------:R-:W-:Y:S01]  /*6bd0*/  FMUL R24, R24, R31 ;  /* 0x0000001f18187220 */ /* 0x000fe20000400000 */
[----:B------:R-:W-:Y:S01]  /*6be0*/  BSSY.RECONVERGENT B0, `(.L_x_77) ;  /* 0x000004e000007945 */ /* 0x000fe20003800200 */
[----:B------:R-:W-:Y:S01]  /*6bf0*/  IMAD.MOV.U32 R29, RZ, RZ, R25 ;  /* 0x000000ffff1d7224 */ /* 0x000fe200078e0019 */
[----:B------:R-:W-:Y:S01]  /*6c00*/  MOV R27, R7 ;  /* 0x00000007001b7202 */ /* 0x000fe20000000f00 */
[----:B------:R-:W-:Y:S01]  /*6c10*/  FMUL R9, R24, R9 ;  /* 0x0000000918097220 */ /* 0x000fe20000400000 */
[----:B------:R-:W-:Y:S02]  /*6c20*/  IMAD.MOV.U32 R26, RZ, RZ, R5 ;  /* 0x000000ffff1a7224 */ /* 0x000fe400078e0005 */
[----:B------:R-:W-:Y:S02]  /*6c30*/  IMAD.MOV.U32 R31, RZ, RZ, R36 ;  /* 0x000000ffff1f7224 */ /* 0x000fe400078e0024 */
[----:B------:R-:W-:-:S03]  /*6c40*/  FMUL R24, R9, R16 ;  /* 0x0000001009187220 */ /* 0x000fc60000400000 */
[----:B------:R-:W-:Y:S05]  /*6c50*/  @P0 BRA `(.L_x_78) ;  /* 0x0000000400180947 */ /* 0x000fea0003800000 */
[----:B------:R-:W-:Y:S01]  /*6c60*/  SHF.R.U32.HI R4, RZ, 0x2, R47 ;  /* 0x00000002ff047819 */ /* 0x000fe2000001162f */
[----:B------:R-:W-:Y:S01]  /*6c70*/  IMAD.SHL.U32 R9, R25, 0x10, RZ ;  /* 0x0000001019097824 */ /* 0x000fe200078e00ff */
[----:B------:R-:W-:Y:S01]  /*6c80*/  BSSY.RECONVERGENT B1, `(.L_x_79) ;  /* 0x000003b000017945 */ /* 0x000fe20003800200 */
[----:B------:R-:W-:Y:S01]  /*6c90*/  IMAD.MOV.U32 R26, RZ, RZ, 0x3e055027 ;  /* 0x3e055027ff1a7424 */ /* 0x000fe200078e00ff */
[----:B------:R-:W-:-:S05]  /*6ca0*/  LOP3.LUT R4, R4, R47, RZ, 0x3c, !PT ;  /* 0x0000002f04047212 */ /* 0x000fca00078e3cff */
[----:B------:R-:W-:-:S05]  /*6cb0*/  IMAD.SHL.U32 R19, R4, 0x2, RZ ;  /* 0x0000000204137824 */ /* 0x000fca00078e00ff */
[----:B------:R-:W-:-:S04]  /*6cc0*/  LOP3.LUT R4, R4, R19, R9, 0x96, !PT ;  /* 0x0000001304047212 */ /* 0x000fc800078e9609 */
[----:B------:R-:W-:-:S04]  /*6cd0*/  LOP3.LUT R27, R4, R25, RZ, 0x3c, !PT ;  /* 0x00000019041b7212 */ /* 0x000fc800078e3cff */
[----:B------:R-:W-:-:S04]  /*6ce0*/  IADD3 R4, PT, PT, R30, 0xb0f8a, R27 ;  /* 0x000b0f8a1e047810 */ /* 0x000fc80007ffe01b */
[----:B------:R-:W-:-:S05]  /*6cf0*/  I2FP.F32.U32 R9, R4 ;  /* 0x0000000400097245 */ /* 0x000fca0000201000 */
[----:B------:R-:W-:-:S05]  /*6d00*/  FFMA R9, R9, R22, 1.1641532182693481445e-10 ;  /* 0x2f00000009097423 */ /* 0x000fca0000000016 */
[----:B------:R-:W-:-:S13]  /*6d10*/  FSETP.GEU.AND P0, PT, R9, 1.175494350822287508e-38, PT ;  /* 0x008000000900780b */ /* 0x000fda0003f0e000 */
[----:B------:R-:W-:-:S04]  /*6d20*/  @!P0 FMUL R9, R9, 8388608 ;  /* 0x4b00000009098820 */ /* 0x000fc80000400000 */
[----:B------:R-:W-:-:S05]  /*6d30*/  VIADD R4, R9, 0xc0d55555 ;  /* 0xc0d5555509047836 */ /* 0x000fca0000000000 */
[----:B------:R-:W-:-:S04]  /*6d40*/  LOP3.LUT R22, R4, 0xff800000, RZ, 0xc0, !PT ;  /* 0xff80000004167812 */ /* 0x000fc800078ec0ff */
[-C--:B------:R-:W-:Y:S02]  /*6d50*/  IADD3 R4, PT, PT, R9, -R22.reuse, RZ ;  /* 0x8000001609047210 */ /* 0x080fe40007ffe0ff */
[----:B------:R-:W-:Y:S01]  /*6d60*/  I2FP.F32.S32 R19, R22 ;  /* 0x0000001600137245 */ /* 0x000fe20000201400 */
        /* <DEDUP_REMOVED lines=13> */
[----:B------:R-:W-:Y:S01]  /*6e40*/  FFMA R4, R19, 1.1920928955078125e-07, R4 ;  /* 0x3400000013047823 */ /* 0x000fe20000000004 */
[----:B------:R-:W-:Y:S01]  /*6e50*/  SHF.R.U32.HI R19, RZ, 0x2, R32 ;  /* 0x00000002ff137819 */ /* 0x000fe20000011620 */
[----:B------:R-:W-:Y:S01]  /*6e60*/  FFMA R23, R23, R26, R23 ;  /* 0x0000001a17177223 */ /* 0x000fe20000000017 */
[----:B------:R-:W-:Y:S02]  /*6e70*/  IMAD.MOV.U32 R26, RZ, RZ, 0x30c90fdb ;  /* 0x30c90fdbff1a7424 */ /* 0x000fe400078e00ff */
[----:B------:R-:W-:Y:S01]  /*6e80*/  LOP3.LUT R19, R19, R32, RZ, 0x3c, !PT ;  /* 0x0000002013137212 */ /* 0x000fe200078e3cff */
[----:B------:R-:W-:Y:S01]  /*6e90*/  FFMA R23, R4, 0.69314718246459960938, R23 ;  /* 0x3f31721804177823 */ /* 0x000fe20000000017 */
[----:B------:R-:W-:-:S03]  /*6ea0*/  IMAD.SHL.U32 R4, R27, 0x10, RZ ;  /* 0x000000101b047824 */ /* 0x000fc600078e00ff */
[C---:B------:R-:W-:Y:S01]  /*6eb0*/  @P0 FFMA R23, R9.reuse, R22, +INF ;  /* 0x7f80000009170423 */ /* 0x040fe20000000016 */
[----:B------:R-:W-:Y:S01]  /*6ec0*/  FSETP.NEU.AND P0, PT, R9, RZ, PT ;  /* 0x000000ff0900720b */ /* 0x000fe20003f0d000 */
[----:B------:R-:W-:Y:S02]  /*6ed0*/  IMAD.SHL.U32 R22, R19, 0x2, RZ ;  /* 0x0000000213167824 */ /* 0x000fe400078e00ff */
[----:B------:R-:W-:-:S03]  /*6ee0*/  FMUL R23, R23, -2 ;  /* 0xc000000017177820 */ /* 0x000fc60000400000 */
[----:B------:R-:W-:Y:S01]  /*6ef0*/  LOP3.LUT R22, R19, R22, R4, 0x96, !PT ;  /* 0x0000001613167212 */ /* 0x000fe200078e9604 */
[----:B------:R-:W-:Y:S01]  /*6f00*/  VIADD R4, R30, 0x10974f ;  /* 0x0010974f1e047836 */ /* 0x000fe20000000000 */
[----:B------:R-:W-:Y:S02]  /*6f10*/  FSEL R23, R23, +INF , P0 ;  /* 0x7f80000017177808 */ /* 0x000fe40000000000 */
[----:B------:R-:W-:Y:S02]  /*6f20*/  LOP3.LUT R29, R22, R27, RZ, 0x3c, !PT ;  /* 0x0000001b161d7212 */ /* 0x000fe400078e3cff */
[----:B------:R-:W-:Y:S01]  /*6f30*/  IADD3 R19, PT, PT, R23, -0xd000000, RZ ;  /* 0xf300000017137810 */ /* 0x000fe20007ffe0ff */
[----:B------:R1:W3:Y:S02]  /*6f40*/  MUFU.RSQ R22, R23 ;  /* 0x0000001700167308 */ /* 0x0002e40000001400 */
[----:B------:R-:W-:Y:S01]  /*6f50*/  IMAD.IADD R9, R29, 0x1, R4 ;  /* 0x000000011d097824 */ /* 0x000fe200078e0204 */
[----:B------:R-:W-:-:S04]  /*6f60*/  ISETP.GT.U32.AND P0, PT, R19, 0x727fffff, PT ;  /* 0x727fffff1300780c */ /* 0x000fc80003f04070 */
[----:B------:R-:W-:-:S05]  /*6f70*/  I2FP.F32.U32 R9, R9 ;  /* 0x0000000900097245 */ /* 0x000fca0000201000 */
[----:B------:R-:W-:-:S04]  /*6f80*/  FFMA R26, R9, R26, 7.314590599882819788e-10 ;  /* 0x30490fdb091a7423 */ /* 0x000fc8000000001a */
[----:B-1----:R-:W-:Y:S05]  /*6f90*/  @!P0 BRA `(.L_x_80) ;  /* 0x0000000000148947 */ /* 0x002fea0003800000 */
[----:B---3--:R-:W-:Y:S01]  /*6fa0*/  IMAD.MOV.U32 R22, RZ, RZ, R23 ;  /* 0x000000ffff167224 */ /* 0x008fe200078e0017 */
[----:B------:R-:W-:-:S07]  /*6fb0*/  MOV R33, 0x6fd0 ;  /* 0x00006fd000217802 */ /* 0x000fce0000000f00 */
[----:B0-2---:R-:W-:Y:S05]  /*6fc0*/  CALL.REL.NOINC `($__internal_3_$__cuda_sm20_sqrt_rn_f32_slowpath) ;  /* 0x0000001000587944 */ /* 0x005fea0003c00000 */
[----:B------:R-:W-:Y:S01]  /*6fd0*/  IMAD.MOV.U32 R36, RZ, RZ, R35 ;  /* 0x000000ffff247224 */ /* 0x000fe200078e0023 */
[----:B------:R-:W-:Y:S06]  /*6fe0*/  BRA `(.L_x_81) ;  /* 0x0000000000107947 */ /* 0x000fec0003800000 */
.L_x_80:
[----:B---3--:R-:W-:Y:S01]  /*6ff0*/  FMUL.FTZ R36, R23, R22 ;  /* 0x0000001617247220 */ /* 0x008fe20000410000 */
[----:B------:R-:W-:-:S03]  /*7000*/  FMUL.FTZ R19, R22, 0.5 ;  /* 0x3f00000016137820 */ /* 0x000fc60000410000 */
[----:B------:R-:W-:-:S04]  /*7010*/  FFMA R9, -R36, R36, R23 ;  /* 0x0000002424097223 */ /* 0x000fc80000000117 */
[----:B------:R-:W-:-:S07]  /*7020*/  FFMA R36, R9, R19, R36 ;  /* 0x0000001309247223 */ /* 0x000fce0000000024 */
.L_x_81:
[----:B------:R-:W-:Y:S05]  /*7030*/  BSYNC.RECONVERGENT B1 ;  /* 0x0000000000017941 */ /* 0x000fea0003800200 */
.L_x_79:
[----:B------:R-:W-:Y:S01]  /*7040*/  FMUL.RZ R19, R26, 0.15915493667125701904 ;  /* 0x3e22f9831a137820 */ /* 0x000fe2000040c000 */
[----:B------:R-:W-:Y:S01]  /*7050*/  IMAD.MOV.U32 R26, RZ, RZ, R25 ;  /* 0x000000ffff1a7224 */ /* 0x000fe200078e0019 */
[----:B------:R-:W-:Y:S01]  /*7060*/  MOV R32, R7 ;  /* 0x0000000700207202 */ /* 0x000fe20000000f00 */
[----:B------:R-:W-:Y:S01]  /*7070*/  IMAD.MOV.U32 R47, RZ, RZ, R5 ;  /* 0x000000ffff2f7224 */ /* 0x000fe200078e0005 */
[----:B------:R-:W1:Y:S08]  /*7080*/  MUFU.SIN R31, R19 ;  /* 0x00000013001f7308 */ /* 0x000e700000000400 */
[----:B------:R-:W3:Y:S01]  /*7090*/  MUFU.COS R9, R19 ;  /* 0x0000001300097308 */ /* 0x000ee20000000000 */
[-C--:B-1----:R-:W-:Y:S01]  /*70a0*/  FMUL R31, R31, R36.reuse ;  /* 0x000000241f1f7220 */ /* 0x082fe20000400000 */
[----:B---3--:R-:W-:-:S07]  /*70b0*/  FMUL R36, R9, R36 ;  /* 0x0000002409247220 */ /* 0x008fce0000400000 */
.L_x_78:
[----:B------:R-:W-:Y:S05]  /*70c0*/  BSYNC.RECONVERGENT B0 ;  /* 0x0000000000007941 */ /* 0x000fea0003800200 */
.L_x_77:
[----:B------:R-:W-:Y:S01]  /*70d0*/  ISETP.NE.AND P0, PT, R28, 0x1, PT ;  /* 0x000000011c00780c */ /* 0x000fe20003f05270 */
[----:B------:R-:W-:Y:S01]  /*70e0*/  BSSY.RECONVERGENT B0, `(.L_x_82) ;  /* 0x000004f000007945 */ /* 0x000fe20003800200 */
[----:B------:R-:W-:Y:S01]  /*70f0*/  IMAD.MOV.U32 R19, RZ, RZ, RZ ;  /* 0x000000ffff137224 */ /* 0x000fe200078e00ff */
[----:B------:R-:W-:Y:S01]  /*7100*/  MOV R25, R36 ;  /* 0x0000002400197202 */ /* 0x000fe20000000f00 */
[----:B------:R-:W-:Y:S02]  /*7110*/  IMAD.MOV.U32 R9, RZ, RZ, R29 ;  /* 0x000000ffff097224 */ /* 0x000fe400078e001d */
[----:B------:R-:W-:Y:S02]  /*7120*/  IMAD.MOV.U32 R7, RZ, RZ, R27 ;  /* 0x000000ffff077224 */ /* 0x000fe400078e001b */
[----:B------:R-:W-:-:S05]  /*7130*/  IMAD.MOV.U32 R5, RZ, RZ, R26 ;  /* 0x000000ffff057224 */ /* 0x000fca00078e001a */
[----:B------:R-:W-:Y:S05]  /*7140*/  @!P0 BRA `(.L_x_83) ;  /* 0x0000000400208947 */ /* 0x000fea0003800000 */
[----:B------:R-:W-:Y:S01]  /*7150*/  SHF.R.U32.HI R22, RZ, 0x2, R47 ;  /* 0x00000002ff167819 */ /* 0x000fe2000001162f */
[----:B------:R-:W-:Y:S02]  /*7160*/  IMAD.SHL.U32 R5, R29, 0x10, RZ ;  /* 0x000000101d057824 */ /* 0x000fe400078e00ff */
[----:B------:R-:W-:Y:S02]  /*7170*/  HFMA2 R28, -RZ, RZ, 1.5048828125, 33.21875 ;  /* 0x3e055027ff1c7431 */ /* 0x000fe400000001ff */
[----:B------:R-:W-:Y:S01]  /*7180*/  IMAD.MOV.U32 R30, RZ, RZ, 0x7f800000 ;  /* 0x7f800000ff1e7424 */ /* 0x000fe200078e00ff */
[----:B------:R-:W-:Y:S01]  /*7190*/  LOP3.LUT R22, R22, R47, RZ, 0x3c, !PT ;  /* 0x0000002f16167212 */ /* 0x000fe200078e3cff */
[----:B------:R-:W-:Y:S04]  /*71a0*/  BSSY.RECONVERGENT B1, `(.L_x_84) ;  /* 0x0000039000017945 */ /* 0x000fe80003800200 */
[----:B------:R-:W-:-:S05]  /*71b0*/  IMAD.SHL.U32 R7, R22, 0x2, RZ ;  /* 0x0000000216077824 */ /* 0x000fca00078e00ff */
[----:B------:R-:W-:-:S04]  /*71c0*/  LOP3.LUT R22, R22, R7, R5, 0x96, !PT ;  /* 0x0000000716167212 */ /* 0x000fc800078e9605 */
[----:B------:R-:W-:Y:S01]  /*71d0*/  LOP3.LUT R7, R22, R29, RZ, 0x3c, !PT ;  /* 0x0000001d16077212 */ /* 0x000fe200078e3cff */
[----:B------:R-:W-:-:S03]  /*71e0*/  IMAD.MOV.U32 R22, RZ, RZ, 0x2f800000 ;  /* 0x2f800000ff167424 */ /* 0x000fc600078e00ff */
[C---:B------:R-:W-:Y:S01]  /*71f0*/  IADD3 R5, PT, PT, R4.reuse, 0x587c5, R7 ;  /* 0x000587c504057810 */ /* 0x040fe20007ffe007 */
[----:B------:R-:W-:-:S03]  /*7200*/  VIADD R4, R4, 0xb0f8a ;  /* 0x000b0f8a04047836 */ /* 0x000fc60000000000 */
[----:B------:R-:W-:-:S05]  /*7210*/  I2FP.F32.U32 R5, R5 ;  /* 0x0000000500057245 */ /* 0x000fca0000201000 */
[----:B------:R-:W-:-:S05]  /*7220*/  FFMA R9, R5, R22, 1.1641532182693481445e-10 ;  /* 0x2f00000005097423 */ /* 0x000fca0000000016 */
[----:B------:R-:W-:-:S13]  /*7230*/  FSETP.GEU.AND P0, PT, R9, 1.175494350822287508e-38, PT ;  /* 0x008000000900780b */ /* 0x000fda0003f0e000 */
[----:B------:R-:W-:-:S04]  /*7240*/  @!P0 FMUL R9, R9, 8388608 ;  /* 0x4b00000009098820 */ /* 0x000fc80000400000 */
[----:B------:R-:W-:-:S05]  /*7250*/  VIADD R5, R9, 0xc0d55555 ;  /* 0xc0d5555509057836 */ /* 0x000fca0000000000 */
[----:B------:R-:W-:-:S05]  /*7260*/  LOP3.LUT R22, R5, 0xff800000, RZ, 0xc0, !PT ;  /* 0xff80000005167812 */ /* 0x000fca00078ec0ff */
[----:B------:R-:W-:Y:S01]  /*7270*/  IMAD.IADD R5, R9, 0x1, -R22 ;  /* 0x0000000109057824 */ /* 0x000fe200078e0a16 */
[----:B------:R-:W-:-:S03]  /*7280*/  I2FP.F32.S32 R22, R22 ;  /* 0x0000001600167245 */ /* 0x000fc60000201400 */
[----:B------:R-:W-:Y:S01]  /*7290*/  FADD R19, R5, -1 ;  /* 0xbf80000005137421 */ /* 0x000fe20000000000 */
[----:B------:R-:W-:Y:S02]  /*72a0*/  FSEL R5, RZ, -23, P0 ;  /* 0xc1b80000ff057808 */ /* 0x000fe40000000000 */
[----:B------:R-:W-:Y:S01]  /*72b0*/  ISETP.GT.U32.AND P0, PT, R9, 0x7f7fffff, PT ;  /* 0x7f7fffff0900780c */ /* 0x000fe20003f04070 */
[C---:B------:R-:W-:Y:S02]  /*72c0*/  FFMA R28, R19.reuse, -R28, 0.14084610342979431152 ;  /* 0x3e1039f6131c7423 */ /* 0x040fe4000000081c */
[----:B------:R-:W-:Y:S02]  /*72d0*/  FFMA R5, R22, 1.1920928955078125e-07, R5 ;  /* 0x3400000016057823 */ /* 0x000fe40000000005 */
[----:B------:R-:W-:-:S04]  /*72e0*/  FFMA R28, R19, R28, -0.12148627638816833496 ;  /* 0xbdf8cdcc131c7423 */ /* 0x000fc8000000001c */
[----:B------:R-:W-:-:S04]  /*72f0*/  FFMA R28, R19, R28, 0.13980610668659210205 ;  /* 0x3e0f2955131c7423 */ /* 0x000fc8000000001c */
[----:B------:R-:W-:-:S04]  /*7300*/  FFMA R28, R19, R28, -0.16684235632419586182 ;  /* 0xbe2ad8b9131c7423 */ /* 0x000fc8000000001c */
[----:B------:R-:W-:-:S04]  /*7310*/  FFMA R28, R19, R28, 0.20012299716472625732 ;  /* 0x3e4ced0b131c7423 */ /* 0x000fc8000000001c */
[----:B------:R-:W-:-:S04]  /*7320*/  FFMA R28, R19, R28, -0.24999669194221496582 ;  /* 0xbe7fff22131c7423 */ /* 0x000fc8000000001c */
[----:B------:R-:W-:-:S04]  /*7330*/  FFMA R28, R19, R28, 0.33333182334899902344 ;  /* 0x3eaaaa78131c7423 */ /* 0x000fc8000000001c */
[----:B------:R-:W-:-:S04]  /*7340*/  FFMA R28, R19, R28, -0.5 ;  /* 0xbf000000131c7423 */ /* 0x000fc8000000001c */
[----:B------:R-:W-:-:S04]  /*7350*/  FMUL R28, R19, R28 ;  /* 0x0000001c131c7220 */ /* 0x000fc80000400000 */
[----:B------:R-:W-:Y:S01]  /*7360*/  FFMA R28, R19, R28, R19 ;  /* 0x0000001c131c7223 */ /* 0x000fe20000000013 */
[----:B------:R-:W-:-:S03]  /*7370*/  SHF.R.U32.HI R19, RZ, 0x2, R32 ;  /* 0x00000002ff137819 */ /* 0x000fc60000011620 */
[----:B------:R-:W-:Y:S01]  /*7380*/  FFMA R28, R5, 0.69314718246459960938, R28 ;  /* 0x3f317218051c7823 */ /* 0x000fe2000000001c */
[----:B------:R-:W-:Y:S01]  /*7390*/  @P0 FFMA R28, R9, R30, +INF ;  /* 0x7f800000091c0423 */ /* 0x000fe2000000001e */
[----:B------:R-:W-:Y:S01]  /*73a0*/  LOP3.LUT R22, R19, R32, RZ, 0x3c, !PT ;  /* 0x0000002013167212 */ /* 0x000fe200078e3cff */
[----:B------:R-:W-:Y:S01]  /*73b0*/  IMAD.SHL.U32 R5, R7, 0x10, RZ ;  /* 0x0000001007057824 */ /* 0x000fe200078e00ff */
[----:B------:R-:W-:Y:S01]  /*73c0*/  FSETP.NEU.AND P0, PT, R9, RZ, PT ;  /* 0x000000ff0900720b */ /* 0x000fe20003f0d000 */
[----:B------:R-:W-:Y:S02]  /*73d0*/  FMUL R28, R28, -2 ;  /* 0xc00000001c1c7820 */ /* 0x000fe40000400000 */
[----:B------:R-:W-:-:S03]  /*73e0*/  IMAD.SHL.U32 R19, R22, 0x2, RZ ;  /* 0x0000000216137824 */ /* 0x000fc600078e00ff */
[----:B------:R-:W-:Y:S01]  /*73f0*/  FSEL R23, R28, +INF , P0 ;  /* 0x7f8000001c177808 */ /* 0x000fe20000000000 */
[----:B------:R-:W-:Y:S01]  /*7400*/  IMAD.MOV.U32 R28, RZ, RZ, 0x30c90fdb ;  /* 0x30c90fdbff1c7424 */ /* 0x000fe200078e00ff */
[----:B------:R-:W-:-:S03]  /*7410*/  LOP3.LUT R22, R22, R19, R5, 0x96, !PT ;  /* 0x0000001316167212 */ /* 0x000fc600078e9605 */
[----:B------:R-:W-:Y:S01]  /*7420*/  VIADD R19, R23, 0xf3000000 ;  /* 0xf300000017137836 */ /* 0x000fe20000000000 */
[----:B------:R-:W-:Y:S02]  /*7430*/  LOP3.LUT R9, R22, R7, RZ, 0x3c, !PT ;  /* 0x0000000716097212 */ /* 0x000fe400078e3cff */
[----:B------:R1:W3:Y:S02]  /*7440*/  MUFU.RSQ R22, R23 ;  /* 0x0000001700167308 */ /* 0x0002e40000001400 */
[----:B------:R-:W-:Y:S02]  /*7450*/  ISETP.GT.U32.AND P0, PT, R19, 0x727fffff, PT ;  /* 0x727fffff1300780c */ /* 0x000fe40003f04070 */
[----:B------:R-:W-:-:S04]  /*7460*/  IADD3 R5, PT, PT, R9, R4, RZ ;  /* 0x0000000409057210 */ /* 0x000fc80007ffe0ff */
[----:B------:R-:W-:-:S05]  /*7470*/  I2FP.F32.U32 R5, R5 ;  /* 0x0000000500057245 */ /* 0x000fca0000201000 */
[----:B------:R-:W-:Y:S02]  /*7480*/  FFMA R25, R5, R28, 7.314590599882819788e-10 ;  /* 0x30490fdb05197423 */ /* 0x000fe4000000001c */
[----:B-1----:R-:W-:Y:S05]  /*7490*/  @!P0 BRA `(.L_x_85) ;  /* 0x0000000000148947 */ /* 0x002fea0003800000 */
[----:B---3--:R-:W-:Y:S01]  /*74a0*/  IMAD.MOV.U32 R22, RZ, RZ, R23 ;  /* 0x000000ffff167224 */ /* 0x008fe200078e0017 */
[----:B------:R-:W-:-:S07]  /*74b0*/  MOV R33, 0x74d0 ;  /* 0x000074d000217802 */ /* 0x000fce0000000f00 */
[----:B0-2---:R-:W-:Y:S05]  /*74c0*/  CALL.REL.NOINC `($__internal_3_$__cuda_sm20_sqrt_rn_f32_slowpath) ;  /* 0x0000000c00187944 */ /* 0x005fea0003c00000 */
[----:B------:R-:W-:Y:S01]  /*74d0*/  IMAD.MOV.U32 R36, RZ, RZ, R35 ;  /* 0x000000ffff247224 */ /* 0x000fe200078e0023 */
[----:B------:R-:W-:Y:S06]  /*74e0*/  BRA `(.L_x_86) ;  /* 0x0000000000107947 */ /* 0x000fec0003800000 */
.L_x_85:
[----:B---3--:R-:W-:Y:S01]  /*74f0*/  FMUL.FTZ R36, R23, R22 ;  /* 0x0000001617247220 */ /* 0x008fe20000410000 */
[----:B------:R-:W-:-:S03]  /*7500*/  FMUL.FTZ R19, R22, 0.5 ;  /* 0x3f00000016137820 */ /* 0x000fc60000410000 */
[----:B------:R-:W-:-:S04]  /*7510*/  FFMA R5, -R36, R36, R23 ;  /* 0x0000002424057223 */ /* 0x000fc80000000117 */
[----:B------:R-:W-:-:S07]  /*7520*/  FFMA R36, R5, R19, R36 ;  /* 0x0000001305247223 */ /* 0x000fce0000000024 */
.L_x_86:
[----:B------:R-:W-:Y:S05]  /*7530*/  BSYNC.RECONVERGENT B1 ;  /* 0x0000000000017941 */ /* 0x000fea0003800200 */
.L_x_84:
[----:B------:R-:W-:Y:S01]  /*7540*/  FMUL.RZ R22, R25, 0.15915493667125701904 ;  /* 0x3e22f98319167820 */ /* 0x000fe2000040c000 */
[----:B------:R-:W-:Y:S01]  /*7550*/  IMAD.MOV.U32 R5, RZ, RZ, R29 ;  /* 0x000000ffff057224 */ /* 0x000fe200078e001d */
[----:B------:R-:W-:Y:S01]  /*7560*/  MOV R47, R26 ;  /* 0x0000001a002f7202 */ /* 0x000fe20000000f00 */
[----:B------:R-:W-:Y:S01]  /*7570*/  IMAD.MOV.U32 R32, RZ, RZ, R27 ;  /* 0x000000ffff207224 */ /* 0x000fe200078e001b */
[----:B------:R-:W1:Y:S08]  /*7580*/  MUFU.SIN R25, R22 ;  /* 0x0000001600197308 */ /* 0x000e700000000400 */
[----:B------:R-:W3:Y:S01]  /*7590*/  MUFU.COS R19, R22 ;  /* 0x0000001600137308 */ /* 0x000ee20000000000 */
[-C--:B-1----:R-:W-:Y:S01]  /*75a0*/  FMUL R25, R25, R36.reuse ;  /* 0x0000002419197220 */ /* 0x082fe20000400000 */
[----:B---3--:R-:W-:Y:S01]  /*75b0*/  FMUL R36, R19, R36 ;  /* 0x0000002413247220 */ /* 0x008fe20000400000 */
[----:B------:R-:W-:-:S07]  /*75c0*/  IMAD.MOV.U32 R19, RZ, RZ, 0x1 ;  /* 0x00000001ff137424 */ /* 0x000fce00078e00ff */
.L_x_83:
[----:B------:R-:W-:Y:S05]  /*75d0*/  BSYNC.RECONVERGENT B0 ;  /* 0x0000000000007941 */ /* 0x000fea0003800200 */
.L_x_82:
[----:B------:R-:W-:Y:S01]  /*75e0*/  FMUL R23, R18, R10 ;  /* 0x0000000a12177220 */ /* 0x000fe20000400000 */
[----:B------:R-:W-:Y:S01]  /*75f0*/  FADD R8, R17, R8 ;  /* 0x0000000811087221 */ /* 0x000fe20000000000 */
[----:B------:R-:W-:Y:S02]  /*7600*/  BSSY.RECONVERGENT B0, `(.L_x_87) ;  /* 0x0000012000007945 */ /* 0x000fe40003800200 */
[----:B------:R-:W-:-:S04]  /*7610*/  FMUL R22, R23, R6 ;  /* 0x0000000617167220 */ /* 0x000fc80000400000 */
[----:B------:R-:W-:Y:S01]  /*7620*/  VIADD R23, R22, 0xf3000000 ;  /* 0xf300000016177836 */ /* 0x000fe20000000000 */
[----:B------:R1:W3:Y:S04]  /*7630*/  MUFU.RSQ R27, R22 ;  /* 0x00000016001b7308 */ /* 0x0002e80000001400 */
[----:B------:R-:W-:Y:S01]  /*7640*/  ISETP.GT.U32.AND P0, PT, R23, 0x727fffff, PT ;  /* 0x727fffff1700780c */ /* 0x000fe20003f04070 */
[----:B------:R-:W-:-:S04]  /*7650*/  FFMA R23, R15, R18, R8 ;  /* 0x000000120f177223 */ /* 0x000fc80000000008 */
[----:B------:R-:W-:-:S08]  /*7660*/  FFMA R26, R24, R11, R23 ;  /* 0x0000000b181a7223 */ /* 0x000fd00000000017 */
[----:B-1-3--:R-:W-:Y:S05]  /*7670*/  @!P0 BRA `(.L_x_88) ;  /* 0x0000000000188947 */ /* 0x00afea0003800000 */
[----:B------:R-:W-:Y:S01]  /*7680*/  BSSY.RECONVERGENT B1, `(.L_x_89) ;  /* 0x0000003000017945 */ /* 0x000fe20003800200 */
[----:B------:R-:W-:-:S07]  /*7690*/  MOV R33, 0x76b0 ;  /* 0x000076b000217802 */ /* 0x000fce0000000f00 */
[----:B0-2---:R-:W-:Y:S05]  /*76a0*/  CALL.REL.NOINC `($__internal_3_$__cuda_sm20_sqrt_rn_f32_slowpath) ;  /* 0x0000000800a07944 */ /* 0x005fea0003c00000 */
[----:B------:R-:W-:Y:S05]  /*76b0*/  BSYNC.RECONVERGENT B1 ;  /* 0x0000000000017941 */ /* 0x000fea0003800200 */
.L_x_89:
[----:B------:R-:W-:Y:S01]  /*76c0*/  IMAD.MOV.U32 R8, RZ, RZ, R35 ;  /* 0x000000ffff087224 */ /* 0x000fe200078e0023 */
[----:B------:R-:W-:Y:S06]  /*76d0*/  BRA `(.L_x_90) ;  /* 0x0000000000107947 */ /* 0x000fec0003800000 */
.L_x_88:
[----:B------:R-:W-:Y:S01]  /*76e0*/  FMUL.FTZ R8, R22, R27 ;  /* 0x0000001b16087220 */ /* 0x000fe20000410000 */
[----:B------:R-:W-:-:S03]  /*76f0*/  FMUL.FTZ R18, R27, 0.5 ;  /* 0x3f0000001b127820 */ /* 0x000fc60000410000 */
[----:B------:R-:W-:-:S04]  /*7700*/  FFMA R23, -R8, R8, R22 ;  /* 0x0000000808177223 */ /* 0x000fc80000000116 */
[----:B------:R-:W-:-:S07]  /*7710*/  FFMA R8, R23, R18, R8 ;  /* 0x0000001217087223 */ /* 0x000fce0000000008 */
.L_x_90:
[----:B------:R-:W-:Y:S05]  /*7720*/  BSYNC.RECONVERGENT B0 ;  /* 0x0000000000007941 */ /* 0x000fea0003800200 */
.L_x_87:
[----:B------:R-:W1:Y:S01]  /*7730*/  LDCU UR5, c[0x0][0x39c] ;  /* 0x00007380ff0577ac */ /* 0x000e620008000800 */
[----:B------:R-:W-:-:S04]  /*7740*/  FMUL R18, R25, R14 ;  /* 0x0000000e19127220 */ /* 0x000fc80000400000 */
[----:B-1----:R-:W-:Y:S01]  /*7750*/  FFMA R23, R31, UR5, R18 ;  /* 0x000000051f177c23 */ /* 0x002fe20008000012 */
[----:B------:R-:W-:-:S03]  /*7760*/  IMAD.MOV.U32 R18, RZ, RZ, R24 ;  /* 0x000000ffff127224 */ /* 0x000fc600078e0018 */
[----:B------:R-:W-:Y:S01]  /*7770*/  FFMA R8, R23, R8, R26 ;  /* 0x0000000817087223 */ /* 0x000fe2000000001a */
[----:B------:R-:W-:Y:S06]  /*7780*/  BRA.U UP0, `(.L_x_91) ;  /* 0xffffffbd00387547 */ /* 0x000fec000b83ffff */
.L_x_17:
[----:B------:R-:W-:Y:S02]  /*7790*/  HFMA2 R7, -RZ, RZ, 3.7421875, 0 ;  /* 0x437c0000ff077431 */ /* 0x000fe400000001ff */
[----:B------:R-:W-:Y:S01]  /*77a0*/  IMAD.MOV.U32 R5, RZ, RZ, 0x3bbb989d ;  /* 0x3bbb989dff057424 */ /* 0x000fe200078e00ff */
[----:B------:R-:W1:Y:S03]  /*77b0*/  LDCU.64 UR6, c[0x0][0x380] ;  /* 0x00007000ff0677ac */ /* 0x000e660008000a00 */
[----:B------:R-:W-:-:S04]  /*77c0*/  FFMA.SAT R0, R5, R8, 0.5 ;  /* 0x3f00000005007423 */ /* 0x000fc80000002008 */
[----:B------:R-:W-:-:S04]  /*77d0*/  FFMA.RM R0, R0, R7, 12582913 ;  /* 0x4b40000100007423 */ /* 0x000fc80000004007 */
[C---:B------:R-:W-:Y:S01]  /*77e0*/  FADD R5, R0.reuse, -12583039 ;  /* 0xcb40007f00057421 */ /* 0x040fe20000000000 */
[----:B------:R-:W-:-:S03]  /*77f0*/  IMAD.SHL.U32 R0, R0, 0x800000, RZ ;  /* 0x0080000000007824 */ /* 0x000fc600078e00ff */
[----:B------:R-:W-:Y:S01]  /*7800*/  FFMA R5, R8, 1.4426950216293334961, -R5 ;  /* 0x3fb8aa3b08057823 */ /* 0x000fe20000000805 */
[----:B-1----:R-:W-:-:S03]  /*7810*/  LEA R4, P0, R2, UR6, 0x2 ;  /* 0x0000000602047c11 */ /* 0x002fc6000f8010ff */
[----:B------:R-:W-:-:S04]  /*7820*/  FFMA R8, R8, 1.925963033500011079e-08, R5 ;  /* 0x32a5706008087823 */ /* 0x000fc80000000005 */
[----:B------:R-:W1:Y:S02]  /*7830*/  MUFU.EX2 R5, R8 ;  /* 0x0000000800057308 */ /* 0x000e640000000800 */
[----:B-1----:R-:W-:Y:S01]  /*7840*/  FFMA R0, R0, R5, -1 ;  /* 0xbf80000000007423 */ /* 0x002fe20000000005 */
[----:B------:R-:W-:-:S04]  /*7850*/  LEA.HI.X R5, R2, UR7, R3, 0x2, P0 ;  /* 0x0000000702057c11 */ /* 0x000fc800080f1403 */
[----:B------:R-:W-:-:S05]  /*7860*/  FMNMX R3, RZ, R0, !PT ;  /* 0x00000000ff037209 */ /* 0x000fca0007800000 */
[----:B------:R-:W-:Y:S01]  /*7870*/  STG.E desc[UR8][R4.64], R3 ;  /* 0x0000000304007986 */ /* 0x000fe2000c101908 */
[----:B------:R-:W-:Y:S05]  /*7880*/  EXIT ;  /* 0x000000000000794d */ /* 0x000fea0003800000 */
        .weak           $__internal_0_$__cuda_sm20_dblrcp_rn_slowpath_v3
        .type           $__internal_0_$__cuda_sm20_dblrcp_rn_slowpath_v3,@function
        .size           $__internal_0_$__cuda_sm20_dblrcp_rn_slowpath_v3,($__internal_1_$__cuda_sm20_dsqrt_rn_f64_mediumpath_v1 - $__internal_0_$__cuda_sm20_dblrcp_rn_slowpath_v3)
$__internal_0_$__cuda_sm20_dblrcp_rn_slowpath_v3:
[----:B------:R-:W-:Y:S01]  /*7890*/  DSETP.GTU.AND P0, PT, |R22|, +INF , PT ;  /* 0x7ff000001600742a */ /* 0x000fe20003f0c200 */
[----:B------:R-:W-:-:S13]  /*78a0*/  BSSY.RECONVERGENT B4, `(.L_x_92) ;  /* 0x0000022000047945 */ /* 0x000fda0003800200 */
[----:B------:R-:W-:Y:S05]  /*78b0*/  @P0 BRA `(.L_x_93) ;  /* 0x0000000000780947 */ /* 0x000fea0003800000 */
[----:B------:R-:W-:-:S05]  /*78c0*/  LOP3.LUT R27, R23, 0x7fffffff, RZ, 0xc0, !PT ;  /* 0x7fffffff171b7812 */ /* 0x000fca00078ec0ff */
[----:B------:R-:W-:-:S05]  /*78d0*/  VIADD R24, R27, 0xffffffff ;  /* 0xffffffff1b187836 */ /* 0x000fca0000000000 */
[----:B------:R-:W-:-:S13]  /*78e0*/  ISETP.GE.U32.AND P0, PT, R24, 0x7fefffff, PT ;  /* 0x7fefffff1800780c */ /* 0x000fda0003f06070 */
[----:B------:R-:W-:Y:S01]  /*78f0*/  @P0 LOP3.LUT R25, R23, 0x7ff00000, RZ, 0x3c, !PT ;  /* 0x7ff0000017190812 */ /* 0x000fe200078e3cff */
[----:B------:R-:W-:Y:S01]  /*7900*/  @P0 IMAD.MOV.U32 R24, RZ, RZ, RZ ;  /* 0x000000ffff180224 */ /* 0x000fe200078e00ff */
[----:B------:R-:W-:Y:S06]  /*7910*/  @P0 BRA `(.L_x_94) ;  /* 0x0000000000680947 */ /* 0x000fec0003800000 */
[----:B------:R-:W-:-:S13]  /*7920*/  ISETP.GE.U32.AND P0, PT, R27, 0x1000001, PT ;  /* 0x010000011b00780c */ /* 0x000fda0003f06070 */
[----:B------:R-:W-:Y:S05]  /*7930*/  @!P0 BRA `(.L_x_95) ;  /* 0x0000000000348947 */ /* 0x000fea0003800000 */
[----:B------:R-:W-:Y:S02]  /*7940*/  VIADD R29, R23, 0xc0200000 ;  /* 0xc0200000171d7836 */ /* 0x000fe40000000000 */
[----:B------:R-:W-:Y:S02]  /*7950*/  IMAD.MOV.U32 R28, RZ, RZ, R22 ;  /* 0x000000ffff1c7224 */ /* 0x000fe400078e0016 */
[----:B------:R-:W0:Y:S04]  /*7960*/  MUFU.RCP64H R27, R29 ;  /* 0x0000001d001b7308 */ /* 0x000e280000001800 */
[----:B0-----:R-:W-:-:S08]  /*7970*/  DFMA R24, -R28, R26, 1 ;  /* 0x3ff000001c18742b */ /* 0x001fd0000000011a */
[----:B------:R-:W-:-:S08]  /*7980*/  DFMA R24, R24, R24, R24 ;  /* 0x000000181818722b */ /* 0x000fd00000000018 */
[----:B------:R-:W-:-:S08]  /*7990*/  DFMA R24, R26, R24, R26 ;  /* 0x000000181a18722b */ /* 0x000fd0000000001a */
[----:B------:R-:W-:-:S08]  /*79a0*/  DFMA R26, -R28, R24, 1 ;  /* 0x3ff000001c1a742b */ /* 0x000fd00000000118 */
[----:B------:R-:W-:-:S08]  /*79b0*/  DFMA R24, R24, R26, R24 ;  /* 0x0000001a1818722b */ /* 0x000fd00000000018 */
[----:B------:R-:W-:-:S08]  /*79c0*/  DMUL R24, R24, 2.2250738585072013831e-308 ;  /* 0x0010000018187828 */ /* 0x000fd00000000000 */
[----:B------:R-:W-:-:S08]  /*79d0*/  DFMA R26, -R22, R24, 1 ;  /* 0x3ff00000161a742b */ /* 0x000fd00000000118 */
[----:B------:R-:W-:-:S08]  /*79e0*/  DFMA R26, R26, R26, R26 ;  /* 0x0000001a1a1a722b */ /* 0x000fd0000000001a */
[----:B------:R-:W-:Y:S01]  /*79f0*/  DFMA R24, R24, R26, R24 ;  /* 0x0000001a1818722b */ /* 0x000fe20000000018 */
[----:B------:R-:W-:Y:S10]  /*7a00*/  BRA `(.L_x_94) ;  /* 0x00000000002c7947 */ /* 0x000ff40003800000 */
.L_x_95:
[----:B------:R-:W-:-:S06]  /*7a10*/  DMUL R28, R22, 8.11296384146066816958e+31 ;  /* 0x46900000161c7828 */ /* 0x000fcc0000000000 */
[----:B------:R-:W0:Y:S02]  /*7a20*/  MUFU.RCP64H R27, R29 ;  /* 0x0000001d001b7308 */ /* 0x000e240000001800 */
[----:B0-----:R-:W-:-:S08]  /*7a30*/  DFMA R24, -R28, R26, 1 ;  /* 0x3ff000001c18742b */ /* 0x001fd0000000011a */
[----:B------:R-:W-:-:S08]  /*7a40*/  DFMA R24, R24, R24, R24 ;  /* 0x000000181818722b */ /* 0x000fd00000000018 */
[----:B------:R-:W-:-:S08]  /*7a50*/  DFMA R24, R26, R24, R26 ;  /* 0x000000181a18722b */ /* 0x000fd0000000001a */
[----:B------:R-:W-:-:S08]  /*7a60*/  DFMA R26, -R28, R24, 1 ;  /* 0x3ff000001c1a742b */ /* 0x000fd00000000118 */
[----:B------:R-:W-:-:S08]  /*7a70*/  DFMA R24, R24, R26, R24 ;  /* 0x0000001a1818722b */ /* 0x000fd00000000018 */
[----:B------:R-:W-:Y:S01]  /*7a80*/  DMUL R24, R24, 8.11296384146066816958e+31 ;  /* 0x4690000018187828 */ /* 0x000fe20000000000 */
[----:B------:R-:W-:Y:S10]  /*7a90*/  BRA `(.L_x_94) ;  /* 0x0000000000087947 */ /* 0x000ff40003800000 */
.L_x_93:
[----:B------:R-:W-:Y:S02]  /*7aa0*/  LOP3.LUT R25, R23, 0x80000, RZ, 0xfc, !PT ;  /* 0x0008000017197812 */ /* 0x000fe400078efcff */
[----:B------:R-:W-:-:S07]  /*7ab0*/  MOV R24, R22 ;  /* 0x0000001600187202 */ /* 0x000fce0000000f00 */
.L_x_94:
[----:B------:R-:W-:Y:S05]  /*7ac0*/  BSYNC.RECONVERGENT B4 ;  /* 0x0000000000047941 */ /* 0x000fea0003800200 */
.L_x_92:
[----:B------:R-:W-:Y:S02]  /*7ad0*/  IMAD.MOV.U32 R31, RZ, RZ, 0x0 ;  /* 0x00000000ff1f7424 */ /* 0x000fe400078e00ff */
[----:B------:R-:W-:Y:S02]  /*7ae0*/  IMAD.MOV.U32 R28, RZ, RZ, R24 ;  /* 0x000000ffff1c7224 */ /* 0x000fe400078e0018 */
[----:B------:R-:W-:Y:S01]  /*7af0*/  IMAD.MOV.U32 R29, RZ, RZ, R25 ;  /* 0x000000ffff1d7224 */ /* 0x000fe200078e0019 */
[----:B------:R-:W-:Y:S06]  /*7b00*/  RET.REL.NODEC R30 `(_Z26heston_almost_exact_kernelPfmffffi) ;  /* 0xffffff841e3c7950 */ /* 0x000fec0003c3ffff */
        .weak           $__internal_1_$__cuda_sm20_dsqrt_rn_f64_mediumpath_v1
        .type           $__internal_1_$__cuda_sm20_dsqrt_rn_f64_mediumpath_v1,@function
        .size           $__internal_1_$__cuda_sm20_dsqrt_rn_f64_mediumpath_v1,($__internal_2_$__cuda_sm20_rcp_rn_f32_slowpath - $__internal_1_$__cuda_sm20_dsqrt_rn_f64_mediumpath_v1)
$__internal_1_$__cuda_sm20_dsqrt_rn_f64_mediumpath_v1:
[----:B------:R-:W-:Y:S01]  /*7b10*/  ISETP.GE.U32.AND P0, PT, R24, -0x3400000, PT ;  /* 0xfcc000001800780c */ /* 0x000fe20003f06070 */
[----:B------:R-:W-:Y:S01]  /*7b20*/  BSSY.RECONVERGENT B3, `(.L_x_96) ;  /* 0x0000026000037945 */ /* 0x000fe20003800200 */
[----:B------:R-:W-:Y:S01]  /*7b30*/  IMAD.MOV.U32 R23, RZ, RZ, R25 ;  /* 0x000000ffff177224 */ /* 0x000fe200078e0019 */
[----:B------:R-:W-:Y:S01]  /*7b40*/  MOV R25, R43 ;  /* 0x0000002b00197202 */ /* 0x000fe20000000f00 */
[----:B------:R-:W-:-:S09]  /*7b50*/  IMAD.MOV.U32 R24, RZ, RZ, R42 ;  /* 0x000000ffff187224 */ /* 0x000fd200078e002a */
[----:B------:R-:W-:Y:S05]  /*7b60*/  @!P0 BRA `(.L_x_97) ;  /* 0x0000000000208947 */ /* 0x000fea0003800000 */
[----:B------:R-:W-:-:S10]  /*7b70*/  DFMA.RM R24, R22, R24, R26 ;  /* 0x000000181618722b */ /* 0x000fd4000000401a */
[----:B------:R-:W-:-:S05]  /*7b80*/  IADD3 R22, P0, PT, R24, 0x1, RZ ;  /* 0x0000000118167810 */ /* 0x000fca0007f1e0ff */
[----:B------:R-:W-:-:S06]  /*7b90*/  IMAD.X R23, RZ, RZ, R25, P0 ;  /* 0x000000ffff177224 */ /* 0x000fcc00000e0619 */
[----:B------:R-:W-:-:S08]  /*7ba0*/  DFMA.RP R28, -R24, R22, R28 ;  /* 0x00000016181c722b */ /* 0x000fd0000000811c */
[----:B------:R-:W-:-:S06]  /*7bb0*/  DSETP.GT.AND P0, PT, R28, RZ, PT ;  /* 0x000000ff1c00722a */ /* 0x000fcc0003f04000 */
[----:B------:R-:W-:Y:S02]  /*7bc0*/  FSEL R22, R22, R24, P0 ;  /* 0x0000001816167208 */ /* 0x000fe40000000000 */
[----:B------:R-:W-:Y:S01]  /*7bd0*/  FSEL R23, R23, R25, P0 ;  /* 0x0000001917177208 */ /* 0x000fe20000000000 */
[----:B------:R-:W-:Y:S06]  /*7be0*/  BRA `(.L_x_98) ;  /* 0x0000000000647947 */ /* 0x000fec0003800000 */
.L_x_97:
[----:B------:R-:W-:-:S14]  /*7bf0*/  DSETP.NE.AND P0, PT, R28, RZ, PT ;  /* 0x000000ff1c00722a */ /* 0x000fdc0003f05000 */
[----:B------:R-:W-:Y:S05]  /*7c00*/  @!P0 BRA `(.L_x_99) ;  /* 0x0000000000588947 */ /* 0x000fea0003800000 */
[----:B------:R-:W-:-:S13]  /*7c10*/  ISETP.GE.AND P0, PT, R29, RZ, PT ;  /* 0x000000ff1d00720c */ /* 0x000fda0003f06270 */
[----:B------:R-:W-:Y:S02]  /*7c20*/  @!P0 IMAD.MOV.U32 R22, RZ, RZ, 0x0 ;  /* 0x00000000ff168424 */ /* 0x000fe400078e00ff */
[----:B------:R-:W-:Y:S01]  /*7c30*/  @!P0 IMAD.MOV.U32 R23, RZ, RZ, -0x80000 ;  /* 0xfff80000ff178424 */ /* 0x000fe200078e00ff */
[----:B------:R-:W-:Y:S06]  /*7c40*/  @!P0 BRA `(.L_x_98) ;  /* 0x00000000004c8947 */ /* 0x000fec0003800000 */
[----:B------:R-:W-:-:S13]  /*7c50*/  ISETP.GT.AND P0, PT, R29, 0x7fefffff, PT ;  /* 0x7fefffff1d00780c */ /* 0x000fda0003f04270 */
[----:B------:R-:W-:Y:S05]  /*7c60*/  @P0 BRA `(.L_x_99) ;  /* 0x0000000000400947 */ /* 0x000fea0003800000 */
[----:B------:R-:W-:Y:S01]  /*7c70*/  DMUL R28, R28, 8.11296384146066816958e+31 ;  /* 0x469000001c1c7828 */ /* 0x000fe20000000000 */
[----:B------:R-:W-:Y:S01]  /*7c80*/  IMAD.MOV.U32 R26, RZ, RZ, RZ ;  /* 0x000000ffff1a7224 */ /* 0x000fe200078e00ff */
[----:B------:R-:W-:Y:S01]  /*7c90*/  MOV R23, 0x3fd80000 ;  /* 0x3fd8000000177802 */ /* 0x000fe20000000f00 */
[----:B------:R-:W-:-:S03]  /*7ca0*/  IMAD.MOV.U32 R22, RZ, RZ, 0x0 ;  /* 0x00000000ff167424 */ /* 0x000fc600078e00ff */
[----:B------:R-:W0:Y:S02]  /*7cb0*/  MUFU.RSQ64H R27, R29 ;  /* 0x0000001d001b7308 */ /* 0x000e240000001c00 */
[----:B0-----:R-:W-:-:S08]  /*7cc0*/  DMUL R24, R26, R26 ;  /* 0x0000001a1a187228 */ /* 0x001fd00000000000 */
[----:B------:R-:W-:-:S08]  /*7cd0*/  DFMA R24, R28, -R24, 1 ;  /* 0x3ff000001c18742b */ /* 0x000fd00000000818 */
[----:B------:R-:W-:Y:S02]  /*7ce0*/  DFMA R22, R24, R22, 0.5 ;  /* 0x3fe000001816742b */ /* 0x000fe40000000016 */
[----:B------:R-:W-:-:S08]  /*7cf0*/  DMUL R24, R26, R24 ;  /* 0x000000181a187228 */ /* 0x000fd00000000000 */
[----:B------:R-:W-:-:S08]  /*7d00*/  DFMA R24, R22, R24, R26 ;  /* 0x000000181618722b */ /* 0x000fd0000000001a */
[----:B------:R-:W-:Y:S02]  /*7d10*/  DMUL R22, R28, R24 ;  /* 0x000000181c167228 */ /* 0x000fe40000000000 */
[----:B------:R-:W-:-:S06]  /*7d20*/  VIADD R25, R25, 0xfff00000 ;  /* 0xfff0000019197836 */ /* 0x000fcc0000000000 */
[----:B------:R-:W-:-:S08]  /*7d30*/  DFMA R26, R22, -R22, R28 ;  /* 0x80000016161a722b */ /* 0x000fd0000000001c */
[----:B------:R-:W-:-:S10]  /*7d40*/  DFMA R22, R24, R26, R22 ;  /* 0x0000001a1816722b */ /* 0x000fd40000000016 */
[----:B------:R-:W-:Y:S01]  /*7d50*/  VIADD R23, R23, 0xfcb00000 ;  /* 0xfcb0000017177836 */ /* 0x000fe20000000000 */
[----:B------:R-:W-:Y:S06]  /*7d60*/  BRA `(.L_x_98) ;  /* 0x0000000000047947 */ /* 0x000fec0003800000 */
.L_x_99:
[----:B------:R-:W-:-:S11]  /*7d70*/  DADD R22, R28, R28 ;  /* 0x000000001c167229 */ /* 0x000fd6000000001c */
.L_x_98:
[----:B------:R-:W-:Y:S05]  /*7d80*/  BSYNC.RECONVERGENT B3 ;  /* 0x0000000000037941 */ /* 0x000fea0003800200 */
.L_x_96:
[----:B------:R-:W-:Y:S02]  /*7d90*/  IMAD.MOV.U32 R42, RZ, RZ, R22 ;  /* 0x000000ffff2a7224 */ /* 0x000fe400078e0016 */
[----:B------:R-:W-:Y:S01]  /*7da0*/  IMAD.MOV.U32 R43, RZ, RZ, R23 ;  /* 0x000000ffff2b7224 */ /* 0x000fe200078e0017 */
[----:B------:R-:W-:Y:S01]  /*7db0*/  MOV R23, 0x0 ;  /* 0x0000000000177802 */ /* 0x000fe20000000f00 */
[----:B------:R-:W-:-:S04]  /*7dc0*/  IMAD.MOV.U32 R22, RZ, RZ, R34 ;  /* 0x000000ffff167224 */ /* 0x000fc800078e0022 */
[----:B------:R-:W-:Y:S05]  /*7dd0*/  RET.REL.NODEC R22 `(_Z26heston_almost_exact_kernelPfmffffi) ;  /* 0xffffff8016887950 */ /* 0x000fea0003c3ffff */
        .weak           $__internal_2_$__cuda_sm20_rcp_rn_f32_slowpath
        .type           $__internal_2_$__cuda_sm20_rcp_rn_f32_slowpath,@function
        .size           $__internal_2_$__cuda_sm20_rcp_rn_f32_slowpath,($__internal_3_$__cuda_sm20_sqrt_rn_f32_slowpath - $__internal_2_$__cuda_sm20_rcp_rn_f32_slowpath)
$__internal_2_$__cuda_sm20_rcp_rn_f32_slowpath:
[----:B------:R-:W-:Y:S01]  /*7de0*/  IMAD.SHL.U32 R23, R22, 0x2, RZ ;  /* 0x0000000216177824 */ /* 0x000fe200078e00ff */
[----:B------:R-:W-:Y:S04]  /*7df0*/  BSSY.RECONVERGENT B2, `(.L_x_100) ;  /* 0x0000030000027945 */ /* 0x000fe80003800200 */
[----:B------:R-:W-:-:S04]  /*7e00*/  SHF.R.U32.HI R23, RZ, 0x18, R23 ;  /* 0x00000018ff177819 */ /* 0x000fc80000011617 */
[----:B------:R-:W-:-:S13]  /*7e10*/  ISETP.NE.U32.AND P0, PT, R23, RZ, PT ;  /* 0x000000ff1700720c */ /* 0x000fda0003f05070 */
[----:B------:R-:W-:Y:S05]  /*7e20*/  @P0 BRA `(.L_x_101) ;  /* 0x0000000000280947 */ /* 0x000fea0003800000 */
[----:B------:R-:W-:-:S05]  /*7e30*/  IMAD.SHL.U32 R23, R22, 0x2, RZ ;  /* 0x0000000216177824 */ /* 0x000fca00078e00ff */
[----:B------:R-:W-:-:S13]  /*7e40*/  ISETP.NE.AND P0, PT, R23, RZ, PT ;  /* 0x000000ff1700720c */ /* 0x000fda0003f05270 */
[----:B------:R-:W-:Y:S01]  /*7e50*/  @P0 FFMA R30, R22, 1.84467440737095516160e+19, RZ ;  /* 0x5f800000161e0823 */ /* 0x000fe200000000ff */
[----:B------:R-:W-:Y:S08]  /*7e60*/  @!P0 MUFU.RCP R29, R22 ;  /* 0x00000016001d8308 */ /* 0x000ff00000001000 */
[----:B------:R-:W0:Y:S02]  /*7e70*/  @P0 MUFU.RCP R23, R30 ;  /* 0x0000001e00170308 */ /* 0x000e240000001000 */
[----:B0-----:R-:W-:-:S04]  /*7e80*/  @P0 FFMA R31, R30, R23, -1 ;  /* 0xbf8000001e1f0423 */ /* 0x001fc80000000017 */
[----:B------:R-:W-:-:S04]  /*7e90*/  @P0 FADD.FTZ R34, -R31, -RZ ;  /* 0x800000ff1f220221 */ /* 0x000fc80000010100 */
[----:B------:R-:W-:-:S04]  /*7ea0*/  @P0 FFMA R23, R23, R34, R23 ;  /* 0x0000002217170223 */ /* 0x000fc80000000017 */
[----:B------:R-:W-:Y:S01]  /*7eb0*/  @P0 FFMA R29, R23, 1.84467440737095516160e+19, RZ ;  /* 0x5f800000171d0823 */ /* 0x000fe200000000ff */
[----:B------:R-:W-:Y:S06]  /*7ec0*/  BRA `(.L_x_102) ;  /* 0x0000000000887947 */ /* 0x000fec0003800000 */
.L_x_101:
[----:B------:R-:W-:-:S05]  /*7ed0*/  VIADD R38, R23, 0xffffff03 ;  /* 0xffffff0317267836 */ /* 0x000fca0000000000 */
[----:B------:R-:W-:-:S13]  /*7ee0*/  ISETP.GT.U32.AND P0, PT, R38, 0x1, PT ;  /* 0x000000012600780c */ /* 0x000fda0003f04070 */
[----:B------:R-:W-:Y:S05]  /*7ef0*/  @P0 BRA `(.L_x_103) ;  /* 0x0000000000780947 */ /* 0x000fea0003800000 */
[----:B------:R-:W-:Y:S01]  /*7f00*/  LOP3.LUT R29, R22, 0x7fffff, RZ, 0xc0, !PT ;  /* 0x007fffff161d7812 */ /* 0x000fe200078ec0ff */
[----:B------:R-:W-:Y:S02]  /*7f10*/  IMAD.MOV.U32 R35, RZ, RZ, 0x3 ;  /* 0x00000003ff237424 */ /* 0x000fe400078e00ff */
[----:B------:R-:W-:Y:S01]  /*7f20*/  VIADD R23, R23, 0xffffff04 ;  /* 0xffffff0417177836 */ /* 0x000fe20000000000 */
[----:B------:R-:W-:Y:S02]  /*7f30*/  LOP3.LUT R29, R29, 0x3f800000, RZ, 0xfc, !PT ;  /* 0x3f8000001d1d7812 */ /* 0x000fe400078efcff */
[----:B------:R-:W-:Y:S02]  /*7f40*/  SHF.L.U32 R35, R35, R38, RZ ;  /* 0x0000002623237219 */ /* 0x000fe400000006ff */
[----:B------:R-:W0:Y:S02]  /*7f50*/  MUFU.RCP R30, R29 ;  /* 0x0000001d001e7308 */ /* 0x000e240000001000 */
[----:B0-----:R-:W-:-:S04]  /*7f60*/  FFMA R31, R29, R30, -1 ;  /* 0xbf8000001d1f7423 */ /* 0x001fc8000000001e */
[----:B------:R-:W-:-:S04]  /*7f70*/  FADD.FTZ R31, -R31, -RZ ;  /* 0x800000ff1f1f7221 */ /* 0x000fc80000010100 */
[CCC-:B------:R-:W-:Y:S01]  /*7f80*/  FFMA.RM R34, R30.reuse, R31.reuse, R30.reuse ;  /* 0x0000001f1e227223 */ /* 0x1c0fe2000000401e */
[----:B------:R-:W-:-:S04]  /*7f90*/  FFMA.RP R31, R30, R31, R30 ;  /* 0x0000001f1e1f7223 */ /* 0x000fc8000000801e */
[C---:B------:R-:W-:Y:S02]  /*7fa0*/  LOP3.LUT R30, R34.reuse, 0x7fffff, RZ, 0xc0, !PT ;  /* 0x007fffff221e7812 */ /* 0x040fe400078ec0ff */
[----:B------:R-:W-:Y:S02]  /*7fb0*/  FSETP.NEU.FTZ.AND P0, PT, R34, R31, PT ;  /* 0x0000001f2200720b */ /* 0x000fe40003f1d000 */
[----:B------:R-:W-:Y:S02]  /*7fc0*/  LOP3.LUT R30, R30, 0x800000, RZ, 0xfc, !PT ;  /* 0x008000001e1e7812 */ /* 0x000fe400078efcff */
[----:B------:R-:W-:Y:S02]  /*7fd0*/  SEL R31, RZ, 0xffffffff, !P0 ;  /* 0xffffffffff1f7807 */ /* 0x000fe40004000000 */
[----:B------:R-:W-:Y:S02]  /*7fe0*/  LOP3.LUT R35, R35, R30, RZ, 0xc0, !PT ;  /* 0x0000001e23237212 */ /* 0x000fe400078ec0ff */
[----:B------:R-:W-:Y:S01]  /*7ff0*/  SHF.R.U32.HI R23, RZ, R23, R30 ;  /* 0x00000017ff177219 */ /* 0x000fe2000001161e */
[----:B------:R-:W-:Y:S01]  /*8000*/  IMAD.MOV R31, RZ, RZ, -R31 ;  /* 0x000000ffff1f7224 */ /* 0x000fe200078e0a1f */
[----:B------:R-:W-:-:S04]  /*8010*/  SHF.R.U32.HI R35, RZ, R38, R35 ;  /* 0x00000026ff237219 */ /* 0x000fc80000011623 */
[----:B------:R-:W-:Y:S02]  /*8020*/  LOP3.LUT P1, RZ, R31, R38, R30, 0xf8, !PT ;  /* 0x000000261fff7212 */ /* 0x000fe4000782f81e */
[C---:B------:R-:W-:Y:S02]  /*8030*/  LOP3.LUT P0, RZ, R35.reuse, 0x1, RZ, 0xc0, !PT ;  /* 0x0000000123ff7812 */ /* 0x040fe4000780c0ff */
[----:B------:R-:W-:-:S04]  /*8040*/  LOP3.LUT P2, RZ, R35, 0x2, RZ, 0xc0, !PT ;  /* 0x0000000223ff7812 */ /* 0x000fc8000784c0ff */
[----:B------:R-:W-:Y:S02]  /*8050*/  PLOP3.LUT P0, PT, P0, P1, P2, 0xe0, 0x0 ;  /* 0x000000000000781c */ /* 0x000fe40000703c20 */
[----:B------:R-:W-:Y:S02]  /*8060*/  LOP3.LUT P1, RZ, R22, 0x7fffff, RZ, 0xc0, !PT ;  /* 0x007fffff16ff7812 */ /* 0x000fe4000782c0ff */
[----:B------:R-:W-:-:S04]  /*8070*/  SEL R29, RZ, 0x1, !P0 ;  /* 0x00000001ff1d7807 */ /* 0x000fc80004000000 */
[----:B------:R-:W-:-:S04]  /*8080*/  IADD3 R29, PT, PT, -R29, RZ, RZ ;  /* 0x000000ff1d1d7210 */ /* 0x000fc80007ffe1ff */
[----:B------:R-:W-:-:S13]  /*8090*/  ISETP.GE.AND P0, PT, R29, RZ, PT ;  /* 0x000000ff1d00720c */ /* 0x000fda0003f06270 */
[----:B------:R-:W-:-:S04]  /*80a0*/  @!P0 VIADD R23, R23, 0x1 ;  /* 0x0000000117178836 */ /* 0x000fc80000000000 */
[----:B------:R-:W-:-:S05]  /*80b0*/  @!P1 IMAD.SHL.U32 R23, R23, 0x2, RZ ;  /* 0x0000000217179824 */ /* 0x000fca00078e00ff */
[----:B------:R-:W-:Y:S01]  /*80c0*/  LOP3.LUT R29, R23, 0x80000000, R22, 0xf8, !PT ;  /* 0x80000000171d7812 */ /* 0x000fe200078ef816 */
[----:B------:R-:W-:Y:S06]  /*80d0*/  BRA `(.L_x_102) ;  /* 0x0000000000047947 */ /* 0x000fec0003800000 */
.L_x_103:
[----:B------:R0:W1:Y:S02]  /*80e0*/  MUFU.RCP R29, R22 ;  /* 0x00000016001d7308 */ /* 0x0000640000001000 */
.L_x_102:
[----:B------:R-:W-:Y:S05]  /*80f0*/  BSYNC.RECONVERGENT B2 ;  /* 0x0000000000027941 */ /* 0x000fea0003800200 */
.L_x_100:
[----:B0-----:R-:W-:Y:S02]  /*8100*/  IMAD.MOV.U32 R22, RZ, RZ, R28 ;  /* 0x000000ffff167224 */ /* 0x001fe400078e001c */
[----:B------:R-:W-:-:S04]  /*8110*/  IMAD.MOV.U32 R23, RZ, RZ, 0x0 ;  /* 0x00000000ff177424 */ /* 0x000fc800078e00ff */
[----:B-1----:R-:W-:Y:S05]  /*8120*/  RET.REL.NODEC R22 `(_Z26heston_almost_exact_kernelPfmffffi) ;  /* 0xffffff7c16b47950 */ /* 0x002fea0003c3ffff */
        .weak           $__internal_3_$__cuda_sm20_sqrt_rn_f32_slowpath
        .type           $__internal_3_$__cuda_sm20_sqrt_rn_f32_slowpath,@function
        .size           $__internal_3_$__cuda_sm20_sqrt_rn_f32_slowpath,($__internal_4_$__cuda_sm3x_div_rn_noftz_f32_slowpath - $__internal_3_$__cuda_sm20_sqrt_rn_f32_slowpath)
$__internal_3_$__cuda_sm20_sqrt_rn_f32_slowpath:
[----:B------:R-:W-:-:S13]  /*8130*/  LOP3.LUT P0, RZ, R22, 0x7fffffff, RZ, 0xc0, !PT ;  /* 0x7fffffff16ff7812 */ /* 0x000fda000780c0ff */
[----:B------:R-:W-:Y:S01]  /*8140*/  @!P0 MOV R35, R22 ;  /* 0x0000001600238202 */ /* 0x000fe20000000f00 */
[----:B------:R-:W-:Y:S06]  /*8150*/  @!P0 BRA `(.L_x_104) ;  /* 0x0000000000408947 */ /* 0x000fec0003800000 */
[----:B------:R-:W-:-:S13]  /*8160*/  FSETP.GEU.FTZ.AND P0, PT, R22, RZ, PT ;  /* 0x000000ff1600720b */ /* 0x000fda0003f1e000 */
[----:B------:R-:W-:Y:S01]  /*8170*/  @!P0 IMAD.MOV.U32 R35, RZ, RZ, 0x7fffffff ;  /* 0x7fffffffff238424 */ /* 0x000fe200078e00ff */
[----:B------:R-:W-:Y:S06]  /*8180*/  @!P0 BRA `(.L_x_104) ;  /* 0x0000000000348947 */ /* 0x000fec0003800000 */
[----:B------:R-:W-:-:S13]  /*8190*/  FSETP.GTU.FTZ.AND P0, PT, |R22|, +INF , PT ;  /* 0x7f8000001600780b */ /* 0x000fda0003f1c200 */
[----:B------:R-:W-:Y:S01]  /*81a0*/  @P0 FADD.FTZ R35, R22, 1 ;  /* 0x3f80000016230421 */ /* 0x000fe20000010000 */
[----:B------:R-:W-:Y:S06]  /*81b0*/  @P0 BRA `(.L_x_104) ;  /* 0x0000000000280947 */ /* 0x000fec0003800000 */
[----:B------:R-:W-:-:S13]  /*81c0*/  FSETP.NEU.FTZ.AND P0, PT, |R22|, +INF , PT ;  /* 0x7f8000001600780b */ /* 0x000fda0003f1d200 */
[----:B------:R-:W-:-:S04]  /*81d0*/  @P0 FFMA R38, R22, 1.84467440737095516160e+19, RZ ;  /* 0x5f80000016260823 */ /* 0x000fc800000000ff */
[----:B------:R-:W0:Y:S02]  /*81e0*/  @P0 MUFU.RSQ R35, R38 ;  /* 0x0000002600230308 */ /* 0x000e240000001400 */
[----:B0-----:R-:W-:Y:S01]  /*81f0*/  @P0 FMUL.FTZ R23, R38, R35 ;  /* 0x0000002326170220 */ /* 0x001fe20000410000 */
[----:B------:R-:W-:Y:S01]  /*8200*/  @P0 FMUL.FTZ R34, R35, 0.5 ;  /* 0x3f00000023220820 */ /* 0x000fe20000410000 */
[----:B------:R-:W-:Y:S02]  /*8210*/  @!P0 IMAD.MOV.U32 R35, RZ, RZ, R22 ;  /* 0x000000ffff238224 */ /* 0x000fe400078e0016 */
[----:B------:R-:W-:-:S04]  /*8220*/  @P0 FADD.FTZ R39, -R23, -RZ ;  /* 0x800000ff17270221 */ /* 0x000fc80000010100 */
[----:B------:R-:W-:-:S04]  /*8230*/  @P0 FFMA R40, R23, R39, R38 ;  /* 0x0000002717280223 */ /* 0x000fc80000000026 */
[----:B------:R-:W-:-:S04]  /*8240*/  @P0 FFMA R34, R40, R34, R23 ;  /* 0x0000002228220223 */ /* 0x000fc80000000017 */
[----:B------:R-:W-:-:S07]  /*8250*/  @P0 FMUL.FTZ R35, R34, 2.3283064365386962891e-10 ;  /* 0x2f80000022230820 */ /* 0x000fce0000410000 */
.L_x_104:
[----:B------:R-:W-:Y:S02]  /*8260*/  IMAD.MOV.U32 R22, RZ, RZ, R33 ;  /* 0x000000ffff167224 */ /* 0x000fe400078e0021 */
[----:B------:R-:W-:-:S04]  /*8270*/  IMAD.MOV.U32 R23, RZ, RZ, 0x0 ;  /* 0x00000000ff177424 */ /* 0x000fc800078e00ff */
[----:B------:R-:W-:Y:S05]  /*8280*/  RET.REL.NODEC R22 `(_Z26heston_almost_exact_kernelPfmffffi) ;  /* 0xffffff7c165c7950 */ /* 0x000fea0003c3ffff */
        .weak           $__internal_4_$__cuda_sm3x_div_rn_noftz_f32_slowpath
        .type           $__internal_4_$__cuda_sm3x_div_rn_noftz_f32_slowpath,@function
        .size           $__internal_4_$__cuda_sm3x_div_rn_noftz_f32_slowpath,(.L_x_154 - $__internal_4_$__cuda_sm3x_div_rn_noftz_f32_slowpath)
$__internal_4_$__cuda_sm3x_div_rn_noftz_f32_slowpath:
[----:B------:R-:W-:Y:S01]  /*8290*/  SHF.R.U32.HI R26, RZ, 0x17, R23 ;  /* 0x00000017ff1a7819 */ /* 0x000fe20000011617 */
[----:B------:R-:W-:Y:S01]  /*82a0*/  BSSY.RECONVERGENT B1, `(.L_x_105) ;  /* 0x0000062000017945 */ /* 0x000fe20003800200 */
[----:B------:R-:W-:Y:S02]  /*82b0*/  SHF.R.U32.HI R25, RZ, 0x17, R22 ;  /* 0x00000017ff197819 */ /* 0x000fe40000011616 */
[----:B------:R-:W-:Y:S02]  /*82c0*/  LOP3.LUT R30, R26, 0xff, RZ, 0xc0, !PT ;  /* 0x000000ff1a1e7812 */ /* 0x000fe400078ec0ff */
[----:B------:R-:W-:-:S03]  /*82d0*/  LOP3.LUT R28, R25, 0xff, RZ, 0xc0, !PT ;  /* 0x000000ff191c7812 */ /* 0x000fc600078ec0ff */
[----:B------:R-:W-:Y:S01]  /*82e0*/  VIADD R27, R30, 0xffffffff ;  /* 0xffffffff1e1b7836 */ /* 0x000fe20000000000 */
[----:B------:R-:W-:-:S04]  /*82f0*/  IADD3 R26, PT, PT, R28, -0x1, RZ ;  /* 0xffffffff1c1a7810 */ /* 0x000fc80007ffe0ff */
[----:B------:R-:W-:-:S04]  /*8300*/  ISETP.GT.U32.AND P0, PT, R27, 0xfd, PT ;  /* 0x000000fd1b00780c */ /* 0x000fc80003f04070 */
[----:B------:R-:W-:-:S13]  /*8310*/  ISETP.GT.U32.OR P0, PT, R26, 0xfd, P0 ;  /* 0x000000fd1a00780c */ /* 0x000fda0000704470 */
[----:B------:R-:W-:Y:S01]  /*8320*/  @!P0 IMAD.MOV.U32 R25, RZ, RZ, RZ ;  /* 0x000000ffff198224 */ /* 0x000fe200078e00ff */
[----:B------:R-:W-:Y:S06]  /*8330*/  @!P0 BRA `(.L_x_106) ;  /* 0x00000000005c8947 */ /* 0x000fec0003800000 */
[----:B------:R-:W-:Y:S02]  /*8340*/  FSETP.GTU.FTZ.AND P0, PT, |R22|, +INF , PT ;  /* 0x7f8000001600780b */ /* 0x000fe40003f1c200 */
[----:B------:R-:W-:-:S04]  /*8350*/  FSETP.GTU.FTZ.AND P1, PT, |R23|, +INF , PT ;  /* 0x7f8000001700780b */ /* 0x000fc80003f3c200 */
[----:B------:R-:W-:-:S13]  /*8360*/  PLOP3.LUT P0, PT, P0, P1, PT, 0xf8, 0x8f ;  /* 0x00000000008f781c */ /* 0x000fda0000703f70 */
[----:B------:R-:W-:Y:S05]  /*8370*/  @P0 BRA `(.L_x_107) ;  /* 0x00000004004c0947 */ /* 0x000fea0003800000 */
[----:B------:R-:W-:-:S13]  /*8380*/  LOP3.LUT P0, RZ, R23, 0x7fffffff, R22, 0xc8, !PT ;  /* 0x7fffffff17ff7812 */ /* 0x000fda000780c816 */
[----:B------:R-:W-:Y:S05]  /*8390*/  @!P0 BRA `(.L_x_108) ;  /* 0x00000004003c8947 */ /* 0x000fea0003800000 */
[C---:B------:R-:W-:Y:S02]  /*83a0*/  FSETP.NEU.FTZ.AND P0, PT, |R22|.reuse, +INF , PT ;  /* 0x7f8000001600780b */ /* 0x040fe40003f1d200 */
[----:B------:R-:W-:Y:S02]  /*83b0*/  FSETP.NEU.FTZ.AND P2, PT, |R23|, +INF , PT ;  /* 0x7f8000001700780b */ /* 0x000fe40003f5d200 */
[----:B------:R-:W-:-:S11]  /*83c0*/  FSETP.NEU.FTZ.AND P1, PT, |R22|, +INF , PT ;  /* 0x7f8000001600780b */ /* 0x000fd60003f3d200 */
[----:B------:R-:W-:Y:S05]  /*83d0*/  @!P2 BRA !P0, `(.L_x_108) ;  /* 0x00000004002ca947 */ /* 0x000fea0004000000 */
[----:B------:R-:W-:-:S04]  /*83e0*/  LOP3.LUT P0, RZ, R22, 0x7fffffff, RZ, 0xc0, !PT ;  /* 0x7fffffff16ff7812 */ /* 0x000fc8000780c0ff */
[----:B------:R-:W-:-:S13]  /*83f0*/  PLOP3.LUT P0, PT, P2, P0, PT, 0x2f, 0xf2 ;  /* 0x0000000000f2781c */ /* 0x000fda0001700577 */
[----:B------:R-:W-:Y:S05]  /*8400*/  @P0 BRA `(.L_x_109) ;  /* 0x0000000400180947 */ /* 0x000fea0003800000 */
[----:B------:R-:W-:-:S04]  /*8410*/  LOP3.LUT P0, RZ, R23, 0x7fffffff, RZ, 0xc0, !PT ;  /* 0x7fffffff17ff7812 */ /* 0x000fc8000780c0ff */
[----:B------:R-:W-:-:S13]  /*8420*/  PLOP3.LUT P0, PT, P1, P0, PT, 0x2f, 0xf2 ;  /* 0x0000000000f2781c */ /* 0x000fda0000f00577 */
[----:B------:R-:W-:Y:S05]  /*8430*/  @P0 BRA `(.L_x_110) ;  /* 0x0000000400000947 */ /* 0x000fea0003800000 */
[----:B------:R-:W-:Y:S02]  /*8440*/  ISETP.GE.AND P0, PT, R26, RZ, PT ;  /* 0x000000ff1a00720c */ /* 0x000fe40003f06270 */
[----:B------:R-:W-:-:S11]  /*8450*/  ISETP.GE.AND P1, PT, R27, RZ, PT ;  /* 0x000000ff1b00720c */ /* 0x000fd60003f26270 */
[----:B------:R-:W-:Y:S02]  /*8460*/  @P0 IMAD.MOV.U32 R25, RZ, RZ, RZ ;  /* 0x000000ffff190224 */ /* 0x000fe400078e00ff */
[----:B------:R-:W-:Y:S01]  /*8470*/  @!P0 FFMA R22, R22, 1.84467440737095516160e+19, RZ ;  /* 0x5f80000016168823 */ /* 0x000fe200000000ff */
[----:B------:R-:W-:Y:S02]  /*8480*/  @!P0 IMAD.MOV.U32 R25, RZ, RZ, -0x40 ;  /* 0xffffffc0ff198424 */ /* 0x000fe400078e00ff */
[----:B------:R-:W-:Y:S02]  /*8490*/  @!P1 FFMA R23, R23, 1.84467440737095516160e+19, RZ ;  /* 0x5f80000017179823 */ /* 0x000fe400000000ff */
[----:B------:R-:W-:-:S07]  /*84a0*/  @!P1 VIADD R25, R25, 0x40 ;  /* 0x0000004019199836 */ /* 0x000fce0000000000 */
.L_x_106:
[----:B------:R-:W-:Y:S01]  /*84b0*/  LEA R26, R30, 0xc0800000, 0x17 ;  /* 0xc08000001e1a7811 */ /* 0x000fe200078eb8ff */
[----:B------:R-:W-:Y:S04]  /*84c0*/  BSSY.RECONVERGENT B2, `(.L_x_111) ;  /* 0x0000036000027945 */ /* 0x000fe80003800200 */
[----:B------:R-:W-:Y:S01]  /*84d0*/  IMAD.IADD R26, R23, 0x1, -R26 ;  /* 0x00000001171a7824 */ /* 0x000fe200078e0a1a */
[----:B------:R-:W-:-:S03]  /*84e0*/  IADD3 R23, PT, PT, R28, -0x7f, RZ ;  /* 0xffffff811c177810 */ /* 0x000fc60007ffe0ff */
[----:B------:R0:W1:Y:S01]  /*84f0*/  MUFU.RCP R27, R26 ;  /* 0x0000001a001b7308 */ /* 0x0000620000001000 */
[----:B------:R-:W-:Y:S01]  /*8500*/  FADD.FTZ R29, -R26, -RZ ;  /* 0x800000ff1a1d7221 */ /* 0x000fe20000010100 */
[C---:B------:R-:W-:Y:S01]  /*8510*/  IMAD R22, R23.reuse, -0x800000, R22 ;  /* 0xff80000017167824 */ /* 0x040fe200078e0216 */
[----:B0-----:R-:W-:-:S05]  /*8520*/  IADD3 R26, PT, PT, R23, 0x7f, -R30 ;  /* 0x0000007f171a7810 */ /* 0x001fca0007ffe81e */
[----:B------:R-:W-:Y:S02]  /*8530*/  IMAD.IADD R26, R26, 0x1, R25 ;  /* 0x000000011a1a7824 */ /* 0x000fe400078e0219 */
[----:B-1----:R-:W-:-:S04]  /*8540*/  FFMA R28, R27, R29, 1 ;  /* 0x3f8000001b1c7423 */ /* 0x002fc8000000001d */
[----:B------:R-:W-:-:S04]  /*8550*/  FFMA R34, R27, R28, R27 ;  /* 0x0000001c1b227223 */ /* 0x000fc8000000001b */
[----:B------:R-:W-:-:S04]  /*8560*/  FFMA R27, R22, R34, RZ ;  /* 0x00000022161b7223 */ /* 0x000fc800000000ff */
[----:B------:R-:W-:-:S04]  /*8570*/  FFMA R28, R29, R27, R22 ;  /* 0x0000001b1d1c7223 */ /* 0x000fc80000000016 */
[----:B------:R-:W-:-:S04]  /*8580*/  FFMA R27, R34, R28, R27 ;  /* 0x0000001c221b7223 */ /* 0x000fc8000000001b */
[----:B------:R-:W-:-:S04]  /*8590*/  FFMA R28, R29, R27, R22 ;  /* 0x0000001b1d1c7223 */ /* 0x000fc80000000016 */
[----:B------:R-:W-:-:S05]  /*85a0*/  FFMA R22, R34, R28, R27 ;  /* 0x0000001c22167223 */ /* 0x000fca000000001b */
[----:B------:R-:W-:-:S04]  /*85b0*/  SHF.R.U32.HI R23, RZ, 0x17, R22 ;  /* 0x00000017ff177819 */ /* 0x000fc80000011616 */
[----:B------:R-:W-:-:S05]  /*85c0*/  LOP3.LUT R23, R23, 0xff, RZ, 0xc0, !PT ;  /* 0x000000ff17177812 */ /* 0x000fca00078ec0ff */
[----:B------:R-:W-:-:S04]  /*85d0*/  IMAD.IADD R29, R23, 0x1, R26 ;  /* 0x00000001171d7824 */ /* 0x000fc800078e021a */
[----:B------:R-:W-:-:S05]  /*85e0*/  VIADD R23, R29, 0xffffffff ;  /* 0xffffffff1d177836 */ /* 0x000fca0000000000 */
[----:B------:R-:W-:-:S13]  /*85f0*/  ISETP.GE.U32.AND P0, PT, R23, 0xfe, PT ;  /* 0x000000fe1700780c */ /* 0x000fda0003f06070 */
[----:B------:R-:W-:Y:S05]  /*8600*/  @!P0 BRA `(.L_x_112) ;  /* 0x0000000000808947 */ /* 0x000fea0003800000 */
[----:B------:R-:W-:-:S13]  /*8610*/  ISETP.GT.AND P0, PT, R29, 0xfe, PT ;  /* 0x000000fe1d00780c */ /* 0x000fda0003f04270 */
[----:B------:R-:W-:Y:S05]  /*8620*/  @P0 BRA `(.L_x_113) ;  /* 0x00000000006c0947 */ /* 0x000fea0003800000 */
[----:B------:R-:W-:-:S13]  /*8630*/  ISETP.GE.AND P0, PT, R29, 0x1, PT ;  /* 0x000000011d00780c */ /* 0x000fda0003f06270 */
[----:B------:R-:W-:Y:S05]  /*8640*/  @P0 BRA `(.L_x_114) ;  /* 0x0000000000740947 */ /* 0x000fea0003800000 */
[----:B------:R-:W-:Y:S02]  /*8650*/  ISETP.GE.AND P0, PT, R29, -0x18, PT ;  /* 0xffffffe81d00780c */ /* 0x000fe40003f06270 */
[----:B------:R-:W-:-:S11]  /*8660*/  LOP3.LUT R22, R22, 0x80000000, RZ, 0xc0, !PT ;  /* 0x8000000016167812 */ /* 0x000fd600078ec0ff */
[----:B------:R-:W-:Y:S05]  /*8670*/  @!P0 BRA `(.L_x_114) ;  /* 0x0000000000688947 */ /* 0x000fea0003800000 */
[CCC-:B------:R-:W-:Y:S01]  /*8680*/  FFMA.RZ R23, R34.reuse, R28.reuse, R27.reuse ;  /* 0x0000001c22177223 */ /* 0x1c0fe2000000c01b */
[CCC-:B------:R-:W-:Y:S01]  /*8690*/  FFMA.RM R26, R34.reuse, R28.reuse, R27.reuse ;  /* 0x0000001c221a7223 */ /* 0x1c0fe2000000401b */
[C---:B------:R-:W-:Y:S02]  /*86a0*/  ISETP.NE.AND P2, PT, R29.reuse, RZ, PT ;  /* 0x000000ff1d00720c */ /* 0x040fe40003f45270 */
[----:B------:R-:W-:Y:S02]  /*86b0*/  ISETP.NE.AND P1, PT, R29, RZ, PT ;  /* 0x000000ff1d00720c */ /* 0x000fe40003f25270 */
[----:B------:R-:W-:Y:S01]  /*86c0*/  LOP3.LUT R25, R23, 0x7fffff, RZ, 0xc0, !PT ;  /* 0x007fffff17197812 */ /* 0x000fe200078ec0ff */
[----:B------:R-:W-:Y:S01]  /*86d0*/  FFMA.RP R23, R34, R28, R27 ;  /* 0x0000001c22177223 */ /* 0x000fe2000000801b */
[----:B------:R-:W-:Y:S02]  /*86e0*/  VIADD R28, R29, 0x20 ;  /* 0x000000201d1c7836 */ /* 0x000fe40000000000 */
[----:B------:R-:W-:Y:S01]  /*86f0*/  LOP3.LUT R25, R25, 0x800000, RZ, 0xfc, !PT ;  /* 0x0080000019197812 */ /* 0x000fe200078efcff */
[----:B------:R-:W-:Y:S01]  /*8700*/  IMAD.MOV R27, RZ, RZ, -R29 ;  /* 0x000000ffff1b7224 */ /* 0x000fe200078e0a1d */
[----:B------:R-:W-:-:S02]  /*8710*/  FSETP.NEU.FTZ.AND P0, PT, R23, R26, PT ;  /* 0x0000001a1700720b */ /* 0x000fc40003f1d000 */
[----:B------:R-:W-:Y:S02]  /*8720*/  SHF.L.U32 R28, R25, R28, RZ ;  /* 0x0000001c191c7219 */ /* 0x000fe400000006ff */
[----:B------:R-:W-:Y:S02]  /*8730*/  SEL R26, R27, RZ, P2 ;  /* 0x000000ff1b1a7207 */ /* 0x000fe40001000000 */
[----:B------:R-:W-:Y:S02]  /*8740*/  ISETP.NE.AND P1, PT, R28, RZ, P1 ;  /* 0x000000ff1c00720c */ /* 0x000fe40000f25270 */
[----:B------:R-:W-:Y:S02]  /*8750*/  SHF.R.U32.HI R26, RZ, R26, R25 ;  /* 0x0000001aff1a7219 */ /* 0x000fe40000011619 */
[----:B------:R-:W-:Y:S02]  /*8760*/  PLOP3.LUT P0, PT, P0, P1, PT, 0xf8, 0x8f ;  /* 0x00000000008f781c */ /* 0x000fe40000703f70 */
[----:B------:R-:W-:-:S02]  /*8770*/  SHF.R.U32.HI R28, RZ, 0x1, R26 ;  /* 0x00000001ff1c7819 */ /* 0x000fc4000001161a */
[----:B------:R-:W-:-:S04]  /*8780*/  SEL R23, RZ, 0x1, !P0 ;  /* 0x00000001ff177807 */ /* 0x000fc80004000000 */
[----:B------:R-:W-:-:S04]  /*8790*/  LOP3.LUT R23, R23, 0x1, R28, 0xf8, !PT ;  /* 0x0000000117177812 */ /* 0x000fc800078ef81c */
[----:B------:R-:W-:-:S04]  /*87a0*/  LOP3.LUT R23, R23, R26, RZ, 0xc0, !PT ;  /* 0x0000001a17177212 */ /* 0x000fc800078ec0ff */
[----:B------:R-:W-:-:S04]  /*87b0*/  IADD3 R23, PT, PT, R28, R23, RZ ;  /* 0x000000171c177210 */ /* 0x000fc80007ffe0ff */
[----:B------:R-:W-:Y:S01]  /*87c0*/  LOP3.LUT R22, R23, R22, RZ, 0xfc, !PT ;  /* 0x0000001617167212 */ /* 0x000fe200078efcff */
[----:B------:R-:W-:Y:S06]  /*87d0*/  BRA `(.L_x_114) ;  /* 0x0000000000107947 */ /* 0x000fec0003800000 */
.L_x_113:
[----:B------:R-:W-:-:S04]  /*87e0*/  LOP3.LUT R22, R22, 0x80000000, RZ, 0xc0, !PT ;  /* 0x8000000016167812 */ /* 0x000fc800078ec0ff */
[----:B------:R-:W-:Y:S01]  /*87f0*/  LOP3.LUT R22, R22, 0x7f800000, RZ, 0xfc, !PT ;  /* 0x7f80000016167812 */ /* 0x000fe200078efcff */
[----:B------:R-:W-:Y:S06]  /*8800*/  BRA `(.L_x_114) ;  /* 0x0000000000047947 */ /* 0x000fec0003800000 */
.L_x_112:
[----:B------:R-:W-:-:S07]  /*8810*/  IMAD R22, R26, 0x800000, R22 ;  /* 0x008000001a167824 */ /* 0x000fce00078e0216 */
.L_x_114:
[----:B------:R-:W-:Y:S05]  /*8820*/  BSYNC.RECONVERGENT B2 ;  /* 0x0000000000027941 */ /* 0x000fea0003800200 */
.L_x_111:
[----:B------:R-:W-:Y:S05]  /*8830*/  BRA `(.L_x_115) ;  /* 0x0000000000207947 */ /* 0x000fea0003800000 */
.L_x_110:
[----:B------:R-:W-:-:S04]  /*8840*/  LOP3.LUT R22, R23, 0x80000000, R22, 0x48, !PT ;  /* 0x8000000017167812 */ /* 0x000fc800078e4816 */
[----:B------:R-:W-:Y:S01]  /*8850*/  LOP3.LUT R22, R22, 0x7f800000, RZ, 0xfc, !PT ;  /* 0x7f80000016167812 */ /* 0x000fe200078efcff */
[----:B------:R-:W-:Y:S06]  /*8860*/  BRA `(.L_x_115) ;  /* 0x0000000000147947 */ /* 0x000fec0003800000 */
.L_x_109:
[----:B------:R-:W-:Y:S01]  /*8870*/  LOP3.LUT R22, R23, 0x80000000, R22, 0x48, !PT ;  /* 0x8000000017167812 */ /* 0x000fe200078e4816 */
[----:B------:R-:W-:Y:S06]  /*8880*/  BRA `(.L_x_115) ;  /* 0x00000000000c7947 */ /* 0x000fec0003800000 */
.L_x_108:
[----:B------:R-:W0:Y:S01]  /*8890*/  MUFU.RSQ R22, -QNAN ;  /* 0xffc0000000167908 */ /* 0x000e220000001400 */
[----:B------:R-:W-:Y:S05]  /*88a0*/  BRA `(.L_x_115) ;  /* 0x0000000000047947 */ /* 0x000fea0003800000 */
.L_x_107:
[----:B------:R-:W-:-:S07]  /*88b0*/  FADD.FTZ R22, R22, R23 ;  /* 0x0000001716167221 */ /* 0x000fce0000010000 */
.L_x_115:
[----:B------:R-:W-:Y:S05]  /*88c0*/  BSYNC.RECONVERGENT B1 ;  /* 0x0000000000017941 */ /* 0x000fea0003800200 */
.L_x_105:
[----:B0-----:R-:W-:Y:S02]  /*88d0*/  IMAD.MOV.U32 R38, RZ, RZ, R22 ;  /* 0x000000ffff267224 */ /* 0x001fe400078e0016 */
[----:B------:R-:W-:Y:S02]  /*88e0*/  IMAD.MOV.U32 R22, RZ, RZ, R24 ;  /* 0x000000ffff167224 */ /* 0x000fe400078e0018 */
[----:B------:R-:W-:-:S04]  /*88f0*/  IMAD.MOV.U32 R23, RZ, RZ, 0x0 ;  /* 0x00000000ff177424 */ /* 0x000fc800078e00ff */
[----:B------:R-:W-:Y:S05]  /*8900*/  RET.REL.NODEC R22 `(_Z26heston_almost_exact_kernelPfmffffi) ;  /* 0xffffff7416bc7950 */ /* 0x000fea0003c3ffff */
.L_x_116:
        /* <DEDUP_REMOVED lines=15> */
.L_x_154:


//--------------------- .text._Z19heston_euler_kernelPfmffffi --------------------------
	.section	.text._Z19heston_euler_kernelPfmffffi,"ax",@progbits
	.align	128
        .global         _Z19heston_euler_kernelPfmffffi
        .type           _Z19heston_euler_kernelPfmffffi,@function
        .size           _Z19heston_euler_kernelPfmffffi,(.L_x_156 - _Z19heston_euler_kernelPfmffffi)
        .other          _Z19heston_euler_kernelPfmffffi,@"STO_CUDA_ENTRY STV_DEFAULT"
_Z19heston_euler_kernelPfmffffi:
.text._Z19heston_euler_kernelPfmffffi:
[----:B------:R-:W0:Y:S08]  /*0000*/  LDC R1, c[0x0][0x37c] ;  /* 0x0000df00ff017b82 */ /* 0x000e300000000800 */
[----:B------:R-:W1:Y:S01]  /*0010*/  LDC.64 R2, c[0x0][0x388] ;  /* 0x0000e200ff027b82 */ /* 0x000e620000000a00 */
[----:B------:R-:W2:Y:S01]  /*0020*/  S2R R9, SR_TID.X ;  /* 0x0000000000097919 */ /* 0x000ea20000002100 */
[----:B0-----:R-:W-:Y:S01]  /*0030*/  VIADD R1, R1, 0xffffffd0 ;  /* 0xffffffd001017836 */ /* 0x001fe20000000000 */
[----:B------:R-:W0:Y:S01]  /*0040*/  LDCU.64 UR8, c[0x0][0x358] ;  /* 0x00006b00ff0877ac */ /* 0x000e220008000a00 */
[----:B------:R-:W-:Y:S04]  /*0050*/  BSSY.RECONVERGENT B0, `(.L_x_117) ;  /* 0x0000263000007945 */ /* 0x000fe80003800200 */
[----:B------:R-:W2:Y:S08]  /*0060*/  S2UR UR4, SR_CTAID.X ;  /* 0x00000000000479c3 */ /* 0x000eb00000002500 */
[----:B------:R-:W2:Y:S01]  /*0070*/  LDC R8, c[0x0][0x360] ;  /* 0x0000d800ff087b82 */ /* 0x000ea20000000800 */
[----:B-1----:R-:W-:-:S02]  /*0080*/  LOP3.LUT R0, R2, 0xaad26b49, RZ, 0x3c, !PT ;  /* 0xaad26b4902007812 */ /* 0x002fc400078e3cff */
[----:B------:R-:W-:-:S03]  /*0090*/  LOP3.LUT R2, R3, 0xf7dcefdd, RZ, 0x3c, !PT ;  /* 0xf7dcefdd03027812 */ /* 0x000fc600078e3cff */
[----:B------:R-:W-:Y:S02]  /*00a0*/  IMAD R0, R0, 0x4182bed5, RZ ;  /* 0x4182bed500007824 */ /* 0x000fe400078e02ff */
[----:B------:R-:W-:Y:S02]  /*00b0*/  IMAD R5, R2, -0x658354e5, RZ ;  /* 0x9a7cab1b02057824 */ /* 0x000fe400078e02ff */
[C---:B------:R-:W-:Y:S01]  /*00c0*/  VIADD R7, R0.reuse, 0x583f19 ;  /* 0x00583f1900077836 */ /* 0x040fe20000000000 */
[C---:B------:R-:W-:Y:S01]  /*00d0*/  LOP3.LUT R2, R0.reuse, 0x159a55e5, RZ, 0x3c, !PT ;  /* 0x159a55e500027812 */ /* 0x040fe200078e3cff */
[C---:B------:R-:W-:Y:S01]  /*00e0*/  VIADD R3, R5.reuse, 0x1f123bb5 ;  /* 0x1f123bb505037836 */ /* 0x040fe20000000000 */
[C---:B------:R-:W-:Y:S02]  /*00f0*/  IADD3 R4, PT, PT, R0.reuse, 0x64f0c9, R5 ;  /* 0x0064f0c900047810 */ /* 0x040fe40007ffe005 */
[----:B------:R-:W-:Y:S01]  /*0100*/  LOP3.LUT R6, R5, 0x5491333, RZ, 0x3c, !PT ;  /* 0x0549133305067812 */ /* 0x000fe200078e3cff */
[----:B------:R-:W-:Y:S01]  /*0110*/  VIADD R5, R0, 0x75bcd15 ;  /* 0x075bcd1500057836 */ /* 0x000fe20000000000 */
[----:B------:R1:W-:Y:S01]  /*0120*/  STL.64 [R1+0x8], R2 ;  /* 0x0000080201007387 */ /* 0x0003e20000100a00 */
[----:B--2---:R-:W-:-:S03]  /*0130*/  IMAD R0, R8, UR4, R9 ;  /* 0x0000000408007c24 */ /* 0x004fc6000f8e0209 */
[----:B------:R1:W-:Y:S02]  /*0140*/  STL.64 [R1], R4 ;  /* 0x0000000401007387 */ /* 0x0003e40000100a00 */
[----:B------:R-:W-:Y:S02]  /*0150*/  ISETP.NE.AND P0, PT, R0, RZ, PT ;  /* 0x000000ff0000720c */ /* 0x000fe40003f05270 */
[----:B------:R1:W-:Y:S01]  /*0160*/  STL.64 [R1+0x10], R6 ;  /* 0x0000100601007387 */ /* 0x0003e20000100a00 */
[----:B------:R-:W-:-:S10]  /*0170*/  SHF.R.S32.HI R8, RZ, 0x1f, R0 ;  /* 0x0000001fff087819 */ /* 0x000fd40000011400 */
[----:B0-----:R-:W-:Y:S05]  /*0180*/  @!P0 BRA `(.L_x_118) ;  /* 0x00000024003c8947 */ /* 0x001fea0003800000 */
[----:B------:R-:W-:Y:S02]  /*0190*/  IMAD.MOV.U32 R15, RZ, RZ, R8 ;  /* 0x000000ffff0f7224 */ /* 0x000fe400078e0008 */
[----:B------:R-:W-:Y:S02]  /*01a0*/  IMAD.MOV.U32 R13, RZ, RZ, RZ ;  /* 0x000000ffff0d7224 */ /* 0x000fe400078e00ff */
[----:B------:R-:W-:-:S07]  /*01b0*/  IMAD.MOV.U32 R12, RZ, RZ, R0 ;  /* 0x000000ffff0c7224 */ /* 0x000fce00078e0000 */
.L_x_127:
[----:B-1----:R-:W-:Y:S01]  /*01c0*/  LOP3.LUT R4, R12, 0x3, RZ, 0xc0, !PT ;  /* 0x000000030c047812 */ /* 0x002fe200078ec0ff */
[----:B------:R-:W-:Y:S03]  /*01d0*/  BSSY.RECONVERGENT B1, `(.L_x_119) ;  /* 0x0000244000017945 */ /* 0x000fe60003800200 */
[----:B------:R-:W-:-:S04]  /*01e0*/  ISETP.NE.U32.AND P0, PT, R4, RZ, PT ;  /* 0x000000ff0400720c */ /* 0x000fc80003f05070 */
[----:B------:R-:W-:-:S13]  /*01f0*/  ISETP.NE.AND.EX P0, PT, RZ, RZ, PT, P0 ;  /* 0x000000ffff00720c */ /* 0x000fda0003f05300 */
[----:B0-----:R-:W-:Y:S05]  /*0200*/  @!P0 BRA `(.L_x_120) ;  /* 0x0000002400008947 */ /* 0x001fea0003800000 */
[----:B------:R-:W0:Y:S01]  /*0210*/  LDC.64 R8, c[0x4][RZ] ;  /* 0x01000000ff087b82 */ /* 0x000e220000000a00 */
[----:B------:R-:W-:Y:S02]  /*0220*/  CS2R R4, SRZ ;  /* 0x0000000000047805 */ /* 0x000fe4000001ff00 */
[----:B------:R-:W-:Y:S02]  /*0230*/  CS2R R6, SRZ ;  /* 0x0000000000067805 */ /* 0x000fe4000001ff00 */
[----:B------:R-:W-:Y:S01]  /*0240*/  CS2R R2, SRZ ;  /* 0x0000000000027805 */ /* 0x000fe2000001ff00 */
[----:B0-----:R-:W-:-:S07]  /*0250*/  IMAD.WIDE.U32 R8, R13, 0xc80, R8 ;  /* 0x00000c800d087825 */ /* 0x001fce00078e0008 */
.L_x_122:
[----:B------:R-:W-:-:S06]  /*0260*/  IMAD R14, R4, 0x4, R1 ;  /* 0x00000004040e7824 */ /* 0x000fcc00078e0201 */
[----:B------:R-:W5:Y:S01]  /*0270*/  LDL R14, [R14+0x4] ;  /* 0x000004000e0e7983 */ /* 0x000f620000100800 */
[----:B------:R-:W-:-:S05]  /*0280*/  UMOV UR4, URZ ;  /* 0x000000ff00047c82 */ /* 0x000fca0008000000 */
.L_x_121:
[----:B-----5:R-:W-:Y:S01]  /*0290*/  SHF.R.U32.HI R22, RZ, UR4, R14 ;  /* 0x00000004ff167c19 */ /* 0x020fe2000801160e */
[----:B------:R-:W-:-:S03]  /*02a0*/  IMAD.SHL.U32 R10, R4, 0x20, RZ ;  /* 0x00000020040a7824 */ /* 0x000fc600078e00ff */
[----:B------:R-:W-:Y:S01]  /*02b0*/  LOP3.LUT R11, R22, 0x1, RZ, 0xc0, !PT ;  /* 0x00000001160b7812 */ /* 0x000fe200078ec0ff */
[----:B------:R-:W-:-:S03]  /*02c0*/  VIADD R10, R10, UR4 ;  /* 0x000000040a0a7c36 */ /* 0x000fc60008000000 */
[----:B------:R-:W-:Y:S01]  /*02d0*/  ISETP.NE.U32.AND P0, PT, R11, 0x1, PT ;  /* 0x000000010b00780c */ /* 0x000fe20003f05070 */
[----:B------:R-:W-:-:S03]  /*02e0*/  IMAD R11, R10, 0x5, RZ ;  /* 0x000000050a0b7824 */ /* 0x000fc600078e02ff */
[----:B------:R-:W-:Y:S01]  /*02f0*/  R2P PR, R22, 0x7e ;  /* 0x0000007e16007804 */ /* 0x000fe20000000000 */
[----:B------:R-:W-:-:S08]  /*0300*/  IMAD.WIDE.U32 R10, R11, 0x4, R8 ;  /* 0x000000040b0a7825 */ /* 0x000fd000078e0008 */
[----:B------:R-:W2:Y:S04]  /*0310*/  @!P0 LDG.E R16, desc[UR8][R10.64+0x10] ;  /* 0x000010080a108981 */ /* 0x000ea8000c1e1900 */
[----:B------:R-:W3:Y:S04]  /*0320*/  @P1 LDG.E R18, desc[UR8][R10.64+0x24] ;  /* 0x000024080a121981 */ /* 0x000ee8000c1e1900 */
[----:B------:R-:W4:Y:S04]  /*0330*/  @P2 LDG.E R20, desc[UR8][R10.64+0x38] ;  /* 0x000038080a142981 */ /* 0x000f28000c1e1900 */
[----:B------:R-:W4:Y:S04]  /*0340*/  @P3 LDG.E R24, desc[UR8][R10.64+0x4c] ;  /* 0x00004c080a183981 */ /* 0x000f28000c1e1900 */
[----:B------:R-:W4:Y:S04]  /*0350*/  @P4 LDG.E R26, desc[UR8][R10.64+0x60] ;  /* 0x000060080a1a4981 */ /* 0x000f28000c1e1900 */
[----:B------:R-:W4:Y:S04]  /*0360*/  @!P0 LDG.E R17, desc[UR8][R10.64+0x4] ;  /* 0x000004080a118981 */ /* 0x000f28000c1e1900 */
[----:B------:R-:W4:Y:S04]  /*0370*/  @!P0 LDG.E R19, desc[UR8][R10.64+0xc] ;  /* 0x00000c080a138981 */ /* 0x000f28000c1e1900 */
[----:B------:R-:W4:Y:S04]  /*0380*/  @P1 LDG.E R21, desc[UR8][R10.64+0x18] ;  /* 0x000018080a151981 */ /* 0x000f28000c1e1900 */
[----:B------:R-:W4:Y:S04]  /*0390*/  @P3 LDG.E R23, desc[UR8][R10.64+0x40] ;  /* 0x000040080a173981 */ /* 0x000f28000c1e1900 */
[----:B------:R-:W4:Y:S04]  /*03a0*/  @P5 LDG.E R25, desc[UR8][R10.64+0x70] ;  /* 0x000070080a195981 */ /* 0x000f28000c1e1900 */
[----:B------:R-:W4:Y:S01]  /*03b0*/  @P6 LDG.E R28, desc[UR8][R10.64+0x88] ;  /* 0x000088080a1c6981 */ /* 0x000f22000c1e1900 */
[----:B--2---:R-:W-:-:S03]  /*03c0*/  @!P0 LOP3.LUT R7, R7, R16, RZ, 0x3c, !PT ;  /* 0x0000001007078212 */ /* 0x004fc600078e3cff */
[----:B------:R-:W2:Y:S01]  /*03d0*/  @!P0 LDG.E R16, desc[UR8][R10.64] ;  /* 0x000000080a108981 */ /* 0x000ea2000c1e1900 */
[----:B---3--:R-:W-:-:S03]  /*03e0*/  @P1 LOP3.LUT R7, R7, R18, RZ, 0x3c, !PT ;  /* 0x0000001207071212 */ /* 0x008fc600078e3cff */
[----:B------:R-:W3:Y:S01]  /*03f0*/  @!P0 LDG.E R18, desc[UR8][R10.64+0x8] ;  /* 0x000008080a128981 */ /* 0x000ee2000c1e1900 */
[----:B----4-:R-:W-:-:S03]  /*0400*/  @P2 LOP3.LUT R7, R7, R20, RZ, 0x3c, !PT ;  /* 0x0000001407072212 */ /* 0x010fc600078e3cff */
[----:B------:R-:W4:Y:S01]  /*0410*/  @P1 LDG.E R20, desc[UR8][R10.64+0x14] ;  /* 0x000014080a141981 */ /* 0x000f22000c1e1900 */
[----:B------:R-:W-:-:S03]  /*0420*/  @P3 LOP3.LUT R7, R7, R24, RZ, 0x3c, !PT ;  /* 0x0000001807073212 */ /* 0x000fc600078e3cff */
[----:B------:R-:W4:Y:S01]  /*0430*/  @P5 LDG.E R24, desc[UR8][R10.64+0x74] ;  /* 0x000074080a185981 */ /* 0x000f22000c1e1900 */
[----:B------:R-:W-:-:S03]  /*0440*/  @P4 LOP3.LUT R7, R7, R26, RZ, 0x3c, !PT ;  /* 0x0000001a07074212 */ /* 0x000fc600078e3cff */
[----:B------:R-:W4:Y:S01]  /*0450*/  @P3 LDG.E R26, desc[UR8][R10.64+0x44] ;  /* 0x000044080a1a3981 */ /* 0x000f22000c1e1900 */
[----:B------:R-:W-:-:S03]  /*0460*/  @!P0 LOP3.LUT R2, R2, R17, RZ, 0x3c, !PT ;  /* 0x0000001102028212 */ /* 0x000fc600078e3cff */
[----:B------:R-:W4:Y:S01]  /*0470*/  @P1 LDG.E R17, desc[UR8][R10.64+0x20] ;  /* 0x000020080a111981 */ /* 0x000f22000c1e1900 */
[----:B------:R-:W-:-:S03]  /*0480*/  @!P0 LOP3.LUT R6, R6, R19, RZ, 0x3c, !PT ;  /* 0x0000001306068212 */ /* 0x000fc600078e3cff */
[----:B------:R-:W4:Y:S01]  /*0490*/  @P2 LDG.E R19, desc[UR8][R10.64+0x2c] ;  /* 0x00002c080a132981 */ /* 0x000f22000c1e1900 */
[----:B------:R-:W-:-:S03]  /*04a0*/  @P1 LOP3.LUT R2, R2, R21, RZ, 0x3c, !PT ;  /* 0x0000001502021212 */ /* 0x000fc600078e3cff */
[----:B------:R-:W4:Y:S01]  /*04b0*/  @P2 LDG.E R21, desc[UR8][R10.64+0x34] ;  /* 0x000034080a152981 */ /* 0x000f22000c1e1900 */
[----:B--2---:R-:W-:-:S03]  /*04c0*/  @!P0 LOP3.LUT R5, R5, R16, RZ, 0x3c, !PT ;  /* 0x0000001005058212 */ /* 0x004fc600078e3cff */
[----:B------:R-:W2:Y:S01]  /*04d0*/  @P1 LDG.E R16, desc[UR8][R10.64+0x1c] ;  /* 0x00001c080a101981 */ /* 0x000ea2000c1e1900 */
[----:B---3--:R-:W-:-:S03]  /*04e0*/  @!P0 LOP3.LUT R3, R3, R18, RZ, 0x3c, !PT ;  /* 0x0000001203038212 */ /* 0x008fc600078e3cff */
[----:B------:R-:W3:Y:S01]  /*04f0*/  @P2 LDG.E R18, desc[UR8][R10.64+0x28] ;  /* 0x000028080a122981 */ /* 0x000ee2000c1e1900 */
[----:B----4-:R-:W-:-:S03]  /*0500*/  @P1 LOP3.LUT R5, R5, R20, RZ, 0x3c, !PT ;  /* 0x0000001405051212 */ /* 0x010fc600078e3cff */
[----:B------:R-:W4:Y:S01]  /*0510*/  @P2 LDG.E R20, desc[UR8][R10.64+0x30] ;  /* 0x000030080a142981 */ /* 0x000f22000c1e1900 */
[----:B------:R-:W-:-:S03]  /*0520*/  @P5 LOP3.LUT R7, R7, R24, RZ, 0x3c, !PT ;  /* 0x0000001807075212 */ /* 0x000fc600078e3cff */
[----:B------:R-:W4:Y:S01]  /*0530*/  @P3 LDG.E R24, desc[UR8][R10.64+0x3c] ;  /* 0x00003c080a183981 */ /* 0x000f22000c1e1900 */
[----:B------:R-:W-:-:S03]  /*0540*/  @P1 LOP3.LUT R6, R6, R17, RZ, 0x3c, !PT ;  /* 0x0000001106061212 */ /* 0x000fc600078e3cff */
[----:B------:R-:W4:Y:S01]  /*0550*/  @P3 LDG.E R17, desc[UR8][R10.64+0x48] ;  /* 0x000048080a113981 */ /* 0x000f22000c1e1900 */
[----:B------:R-:W-:-:S03]  /*0560*/  @P2 LOP3.LUT R2, R2, R19, RZ, 0x3c, !PT ;  /* 0x0000001302022212 */ /* 0x000fc600078e3cff */
[----:B------:R-:W4:Y:S01]  /*0570*/  @P4 LDG.E R19, desc[UR8][R10.64+0x54] ;  /* 0x000054080a134981 */ /* 0x000f22000c1e1900 */
[----:B------:R-:W-:Y:S02]  /*0580*/  @P2 LOP3.LUT R6, R6, R21, RZ, 0x3c, !PT ;  /* 0x0000001506062212 */ /* 0x000fe400078e3cff */
[----:B------:R-:W-:Y:S01]  /*0590*/  @P3 LOP3.LUT R2, R2, R23, RZ, 0x3c, !PT ;  /* 0x0000001702023212 */ /* 0x000fe200078e3cff */
[----:B------:R-:W4:Y:S04]  /*05a0*/  @P4 LDG.E R21, desc[UR8][R10.64+0x5c] ;  /* 0x00005c080a154981 */ /* 0x000f28000c1e1900 */
[----:B------:R-:W4:Y:S01]  /*05b0*/  @P5 LDG.E R23, desc[UR8][R10.64+0x68] ;  /* 0x000068080a175981 */ /* 0x000f22000c1e1900 */
[----:B--2---:R-:W-:-:S03]  /*05c0*/  @P1 LOP3.LUT R3, R3, R16, RZ, 0x3c, !PT ;  /* 0x0000001003031212 */ /* 0x004fc600078e3cff */
[----:B------:R-:W2:Y:S01]  /*05d0*/  @P4 LDG.E R16, desc[UR8][R10.64+0x50] ;  /* 0x000050080a104981 */ /* 0x000ea2000c1e1900 */
[----:B---3--:R-:W-:-:S03]  /*05e0*/  @P2 LOP3.LUT R5, R5, R18, RZ, 0x3c, !PT ;  /* 0x0000001205052212 */ /* 0x008fc600078e3cff */
[----:B------:R-:W3:Y:S01]  /*05f0*/  @P4 LDG.E R18, desc[UR8][R10.64+0x58] ;  /* 0x000058080a124981 */ /* 0x000ee2000c1e1900 */
[----:B----4-:R-:W-:-:S03]  /*0600*/  @P2 LOP3.LUT R3, R3, R20, RZ, 0x3c, !PT ;  /* 0x0000001403032212 */ /* 0x010fc600078e3cff */
[----:B------:R-:W4:Y:S01]  /*0610*/  @P5 LDG.E R20, desc[UR8][R10.64+0x64] ;  /* 0x000064080a145981 */ /* 0x000f22000c1e1900 */
[----:B------:R-:W-:-:S03]  /*0620*/  @P3 LOP3.LUT R5, R5, R24, RZ, 0x3c, !PT ;  /* 0x0000001805053212 */ /* 0x000fc600078e3cff */
[----:B------:R-:W4:Y:S01]  /*0630*/  @P5 LDG.E R24, desc[UR8][R10.64+0x6c] ;  /* 0x00006c080a185981 */ /* 0x000f22000c1e1900 */
[----:B------:R-:W-:Y:S02]  /*0640*/  LOP3.LUT P0, RZ, R22, 0x80, RZ, 0xc0, !PT ;  /* 0x0000008016ff7812 */ /* 0x000fe4000780c0ff */
[----:B------:R-:W-:Y:S02]  /*0650*/  @P3 LOP3.LUT R3, R3, R26, RZ, 0x3c, !PT ;  /* 0x0000001a03033212 */ /* 0x000fe400078e3cff */
[----:B------:R-:W-:Y:S02]  /*0660*/  @P3 LOP3.LUT R6, R6, R17, RZ, 0x3c, !PT ;  /* 0x0000001106063212 */ /* 0x000fe400078e3cff */
[----:B------:R-:W4:Y:S01]  /*0670*/  @P6 LDG.E R17, desc[UR8][R10.64+0x7c] ;  /* 0x00007c080a116981 */ /* 0x000f22000c1e1900 */
[----:B------:R-:W-:-:S03]  /*0680*/  @P4 LOP3.LUT R2, R2, R19, RZ, 0x3c, !PT ;  /* 0x0000001302024212 */ /* 0x000fc600078e3cff */
[----:B------:R-:W4:Y:S01]  /*0690*/  @P6 LDG.E R19, desc[UR8][R10.64+0x84] ;  /* 0x000084080a136981 */ /* 0x000f22000c1e1900 */
[----:B------:R-:W-:-:S03]  /*06a0*/  @P4 LOP3.LUT R6, R6, R21, RZ, 0x3c, !PT ;  /* 0x0000001506064212 */ /* 0x000fc600078e3cff */
[----:B------:R-:W4:Y:S01]  /*06b0*/  @P0 LDG.E R26, desc[UR8][R10.64+0x9c] ;  /* 0x00009c080a1a0981 */ /* 0x000f22000c1e1900 */
[----:B------:R-:W-:-:S03]  /*06c0*/  @P5 LOP3.LUT R2, R2, R23, RZ, 0x3c, !PT ;  /* 0x0000001702025212 */ /* 0x000fc600078e3cff */
        /* <DEDUP_REMOVED lines=10> */
[----:B------:R-:W-:Y:S02]  /*0770*/  @P5 LOP3.LUT R6, R6, R25, RZ, 0x3c, !PT ;  /* 0x0000001906065212 */ /* 0x000fe400078e3cff */
[----:B------:R-:W-:Y:S02]  /*0780*/  @P6 LOP3.LUT R7, R7, R28, RZ, 0x3c, !PT ;  /* 0x0000001c07076212 */ /* 0x000fe400078e3cff */
[----:B------:R-:W-:Y:S02]  /*0790*/  @P6 LOP3.LUT R2, R2, R17, RZ, 0x3c, !PT ;  /* 0x0000001102026212 */ /* 0x000fe400078e3cff */
[----:B------:R-:W-:Y:S02]  /*07a0*/  @P6 LOP3.LUT R6, R6, R19, RZ, 0x3c, !PT ;  /* 0x0000001306066212 */ /* 0x000fe400078e3cff */
[----:B------:R-:W-:Y:S02]  /*07b0*/  @P0 LOP3.LUT R7, R7, R26, RZ, 0x3c, !PT ;  /* 0x0000001a07070212 */ /* 0x000fe400078e3cff */
[----:B------:R-:W-:-:S02]  /*07c0*/  @P0 LOP3.LUT R2, R2, R21, RZ, 0x3c, !PT ;  /* 0x0000001502020212 */ /* 0x000fc400078e3cff */
[----:B------:R-:W-:Y:S02]  /*07d0*/  @P0 LOP3.LUT R6, R6, R23, RZ, 0x3c, !PT ;  /* 0x0000001706060212 */ /* 0x000fe400078e3cff */
[----:B--2---:R-:W-:Y:S02]  /*07e0*/  @P6 LOP3.LUT R5, R5, R16, RZ, 0x3c, !PT ;  /* 0x0000001005056212 */ /* 0x004fe400078e3cff */
[----:B---3--:R-:W-:Y:S02]  /*07f0*/  @P6 LOP3.LUT R3, R3, R18, RZ, 0x3c, !PT ;  /* 0x0000001203036212 */ /* 0x008fe400078e3cff */
[----:B----4-:R-:W-:Y:S02]  /*0800*/  @P0 LOP3.LUT R5, R5, R20, RZ, 0x3c, !PT ;  /* 0x0000001405050212 */ /* 0x010fe400078e3cff */
[----:B------:R-:W-:Y:S02]  /*0810*/  @P0 LOP3.LUT R3, R3, R24, RZ, 0x3c, !PT ;  /* 0x0000001803030212 */ /* 0x000fe400078e3cff */
[----:B------:R-:W-:-:S13]  /*0820*/  R2P PR, R22.B1, 0x7f ;  /* 0x0000007f16007804 */ /* 0x000fda0000001000 */
[----:B------:R-:W2:Y:S04]  /*0830*/  @P0 LDG.E R18, desc[UR8][R10.64+0xa0] ;  /* 0x0000a0080a120981 */ /* 0x000ea8000c1e1900 */
[----:B------:R-:W3:Y:S04]  /*0840*/  @P0 LDG.E R19, desc[UR8][R10.64+0xa4] ;  /* 0x0000a4080a130981 */ /* 0x000ee8000c1e1900 */
[----:B------:R-:W4:Y:S04]  /*0850*/  @P0 LDG.E R20, desc[UR8][R10.64+0xa8] ;  /* 0x0000a8080a140981 */ /* 0x000f28000c1e1900 */
[----:B------:R-:W4:Y:S04]  /*0860*/  @P0 LDG.E R21, desc[UR8][R10.64+0xac] ;  /* 0x0000ac080a150981 */ /* 0x000f28000c1e1900 */
[----:B------:R-:W4:Y:S04]  /*0870*/  @P0 LDG.E R24, desc[UR8][R10.64+0xb0] ;  /* 0x0000b0080a180981 */ /* 0x000f28000c1e1900 */
[----:B------:R-:W4:Y:S04]  /*0880*/  @P1 LDG.E R16, desc[UR8][R10.64+0xbc] ;  /* 0x0000bc080a101981 */ /* 0x000f28000c1e1900 */
[----:B------:R-:W4:Y:S04]  /*0890*/  @P1 LDG.E R26, desc[UR8][R10.64+0xb4] ;  /* 0x0000b4080a1a1981 */ /* 0x000f28000c1e1900 */
        /* <DEDUP_REMOVED lines=11> */
[----:B------:R-:W-:Y:S01]  /*0950*/  LOP3.LUT P0, RZ, R22, 0x8000, RZ, 0xc0, !PT ;  /* 0x0000800016ff7812 */ /* 0x000fe2000780c0ff */
[----:B------:R-:W4:Y:S01]  /*0960*/  @P2 LDG.E R24, desc[UR8][R10.64+0xd8] ;  /* 0x0000d8080a182981 */ /* 0x000f22000c1e1900 */
[----:B------:R-:W-:-:S03]  /*0970*/  @P1 LOP3.LUT R3, R3, R16, RZ, 0x3c, !PT ;  /* 0x0000001003031212 */ /* 0x000fc600078e3cff */
[----:B------:R-:W4:Y:S01]  /*0980*/  @P2 LDG.E R22, desc[UR8][R10.64+0xd0] ;  /* 0x0000d0080a162981 */ /* 0x000f22000c1e1900 */
[----:B------:R-:W-:-:S03]  /*0990*/  @P1 LOP3.LUT R5, R5, R26, RZ, 0x3c, !PT ;  /* 0x0000001a05051212 */ /* 0x000fc600078e3cff */
[----:B------:R-:W4:Y:S01]  /*09a0*/  @P3 LDG.E R16, desc[UR8][R10.64+0xe4] ;  /* 0x0000e4080a103981 */ /* 0x000f22000c1e1900 */
[----:B------:R-:W-:-:S03]  /*09b0*/  @P1 LOP3.LUT R2, R2, R23, RZ, 0x3c, !PT ;  /* 0x0000001702021212 */ /* 0x000fc600078e3cff */
[----:B------:R-:W4:Y:S01]  /*09c0*/  @P3 LDG.E R26, desc[UR8][R10.64+0xdc] ;  /* 0x0000dc080a1a3981 */ /* 0x000f22000c1e1900 */
[----:B------:R-:W-:-:S03]  /*09d0*/  @P1 LOP3.LUT R6, R6, R17, RZ, 0x3c, !PT ;  /* 0x0000001106061212 */ /* 0x000fc600078e3cff */
        /* <DEDUP_REMOVED lines=43> */
[----:B------:R-:W-:-:S04]  /*0c90*/  UIADD3 UR4, UPT, UPT, UR4, 0x10, URZ ;  /* 0x0000001004047890 */ /* 0x000fc8000fffe0ff */
[----:B------:R-:W-:Y:S01]  /*0ca0*/  UISETP.NE.AND UP0, UPT, UR4, 0x20, UPT ;  /* 0x000000200400788c */ /* 0x000fe2000bf05270 */
        /* <DEDUP_REMOVED lines=15> */
[----:B------:R-:W-:Y:S01]  /*0da0*/  LOP3.LUT R4, R12, 0x3, RZ, 0xc0, !PT ;  /* 0x000000030c047812 */ /* 0x000fe200078ec0ff */
[----:B------:R0:W-:Y:S03]  /*0db0*/  STL [R1+0x4], R5 ;  /* 0x0000040501007387 */ /* 0x0001e60000100800 */
[----:B------:R-:W-:Y:S01]  /*0dc0*/  ISETP.NE.U32.AND P0, PT, R4, 0x1, PT ;  /* 0x000000010400780c */ /* 0x000fe20003f05070 */
[----:B------:R0:W-:Y:S03]  /*0dd0*/  STL.64 [R1+0x8], R2 ;  /* 0x0000080201007387 */ /* 0x0001e60000100a00 */
[----:B------:R-:W-:Y:S01]  /*0de0*/  ISETP.NE.AND.EX P0, PT, RZ, RZ, PT, P0 ;  /* 0x000000ffff00720c */ /* 0x000fe20003f05300 */
[----:B------:R0:W-:-:S12]  /*0df0*/  STL.64 [R1+0x10], R6 ;  /* 0x0000100601007387 */ /* 0x0001d80000100a00 */
[----:B0-----:R-:W-:Y:S05]  /*0e00*/  @!P0 BRA `(.L_x_120) ;  /* 0x0000001800008947 */ /* 0x001fea0003800000 */
[----:B------:R-:W-:Y:S01]  /*0e10*/  UMOV UR4, URZ ;  /* 0x000000ff00047c82 */ /* 0x000fe20008000000 */
[----:B------:R-:W-:Y:S01]  /*0e20*/  UMOV UR5, URZ ;  /* 0x000000ff00057c82 */ /* 0x000fe20008000000 */
[----:B------:R-:W-:Y:S01]  /*0e30*/  CS2R R4, SRZ ;  /* 0x0000000000047805 */ /* 0x000fe2000001ff00 */
[----:B------:R-:W-:Y:S02]  /*0e40*/  IMAD.U32 R7, RZ, RZ, UR4 ;  /* 0x00000004ff077e24 */ /* 0x000fe4000f8e00ff */
[----:B------:R-:W-:Y:S02]  /*0e50*/  IMAD.U32 R6, RZ, RZ, UR5 ;  /* 0x00000005ff067e24 */ /* 0x000fe4000f8e00ff */
[----:B------:R-:W-:Y:S02]  /*0e60*/  IMAD.U32 R3, RZ, RZ, UR4 ;  /* 0x00000004ff037e24 */ /* 0x000fe4000f8e00ff */
[----:B------:R-:W-:-:S07]  /*0e70*/  IMAD.U32 R2, RZ, RZ, UR5 ;  /* 0x00000005ff027e24 */ /* 0x000fce000f8e00ff */
.L_x_124:
[----:B------:R-:W-:-:S06]  /*0e80*/  IMAD R14, R4, 0x4, R1 ;  /* 0x00000004040e7824 */ /* 0x000fcc00078e0201 */
[----:B------:R-:W5:Y:S01]  /*0e90*/  LDL R14, [R14+0x4] ;  /* 0x000004000e0e7983 */ /* 0x000f620000100800 */
[----:B------:R-:W-:-:S05]  /*0ea0*/  UMOV UR4, URZ ;  /* 0x000000ff00047c82 */ /* 0x000fca0008000000 */
.L_x_123:
        /* <DEDUP_REMOVED lines=183> */
[----:B0-----:R-:W-:Y:S05]  /*1a20*/  @P0 BRA `(.L_x_120) ;  /* 0x0000000800f80947 */ /* 0x001fea0003800000 */
[----:B------:R-:W-:Y:S01]  /*1a30*/  UMOV UR4, URZ ;  /* 0x000000ff00047c82 */ /* 0x000fe20008000000 */
[----:B------:R-:W-:Y:S01]  /*1a40*/  UMOV UR5, URZ ;  /* 0x000000ff00057c82 */ /* 0x000fe20008000000 */
[----:B------:R-:W-:Y:S01]  /*1a50*/  CS2R R4, SRZ ;  /* 0x0000000000047805 */ /* 0x000fe2000001ff00 */
[----:B------:R-:W-:Y:S02]  /*1a60*/  IMAD.U32 R7, RZ, RZ, UR4 ;  /* 0x00000004ff077e24 */ /* 0x000fe4000f8e00ff */
[----:B------:R-:W-:Y:S02]  /*1a70*/  IMAD.U32 R6, RZ, RZ, UR5 ;  /* 0x00000005ff067e24 */ /* 0x000fe4000f8e00ff */
[----:B------:R-:W-:Y:S02]  /*1a80*/  IMAD.U32 R3, RZ, RZ, UR4 ;  /* 0x00000004ff037e24 */ /* 0x000fe4000f8e00ff */
[----:B------:R-:W-:-:S07]  /*1a90*/  IMAD.U32 R2, RZ, RZ, UR5 ;  /* 0x00000005ff027e24 */ /* 0x000fce000f8e00ff */
.L_x_126:
[----:B------:R-:W-:-:S06]  /*1aa0*/  IMAD R14, R4, 0x4, R1 ;  /* 0x00000004040e7824 */ /* 0x000fcc00078e0201 */
[----:B------:R-:W5:Y:S01]  /*1ab0*/  LDL R14, [R14+0x4] ;  /* 0x000004000e0e7983 */ /* 0x000f620000100800 */
[----:B------:R-:W-:-:S05]  /*1ac0*/  UMOV UR4, URZ ;  /* 0x000000ff00047c82 */ /* 0x000fca0008000000 */
.L_x_125:
        /* <DEDUP_REMOVED lines=177> */
[----:B------:R0:W-:Y:S04]  /*25e0*/  STL [R1+0x4], R5 ;  /* 0x0000040501007387 */ /* 0x0001e80000100800 */
[----:B------:R0:W-:Y:S04]  /*25f0*/  STL.64 [R1+0x8], R2 ;  /* 0x0000080201007387 */ /* 0x0001e80000100a00 */
[----:B------:R0:W-:Y:S02]  /*2600*/  STL.64 [R1+0x10], R6 ;  /* 0x0000100601007387 */ /* 0x0001e40000100a00 */
.L_x_120:
[----:B------:R-:W-:Y:S05]  /*2610*/  BSYNC.RECONVERGENT B1 ;  /* 0x0000000000017941 */ /* 0x000fea0003800200 */
.L_x_119:
[C---:B------:R-:W-:Y:S01]  /*2620*/  ISETP.GT.U32.AND P0, PT, R12.reuse, 0x3, PT ;  /* 0x000000030c00780c */ /* 0x040fe20003f04070 */
[----:B------:R-:W-:Y:S01]  /*2630*/  VIADD R13, R13, 0x1 ;  /* 0x000000010d0d7836 */ /* 0x000fe20000000000 */
[--C-:B------:R-:W-:Y:S02]  /*2640*/  SHF.R.U64 R12, R12, 0x2, R15.reuse ;  /* 0x000000020c0c7819 */ /* 0x100fe4000000120f */
[----:B------:R-:W-:Y:S02]  /*2650*/  ISETP.GT.U32.AND.EX P0, PT, R15, RZ, PT, P0 ;  /* 0x000000ff0f00720c */ /* 0x000fe40003f04100 */
[----:B------:R-:W-:-:S11]  /*2660*/  SHF.R.U32.HI R15, RZ, 0x2, R15 ;  /* 0x00000002ff0f7819 */ /* 0x000fd6000001160f */
[----:B------:R-:W-:Y:S05]  /*2670*/  @P0 BRA `(.L_x_127) ;  /* 0xffffffd800d00947 */ /* 0x000fea000383ffff */
.L_x_118:
[----:B------:R-:W-:Y:S05]  /*2680*/  BSYNC.RECONVERGENT B0 ;  /* 0x0000000000007941 */ /* 0x000fea0003800200 */
.L_x_117:
[----:B------:R-:W2:Y:S01]  /*2690*/  LDCU UR4, c[0x0][0x3a0] ;  /* 0x00007400ff0477ac */ /* 0x000ea20008000800 */
[----:B------:R-:W-:Y:S02]  /*26a0*/  IMAD.MOV.U32 R8, RZ, RZ, R5 ;  /* 0x000000ffff087224 */ /* 0x000fe400078e0005 */
[----:B01----:R-:W-:Y:S01]  /*26b0*/  IMAD.MOV.U32 R5, RZ, RZ, R2 ;  /* 0x000000ffff057224 */ /* 0x003fe200078e0002 */
[----:B--2---:R-:W-:-:S05]  /*26c0*/  I2FP.F32.S32 R11, UR4 ;  /* 0x00000004000b7c45 */ /* 0x004fca0008201400 */
[----:B------:R-:W-:-:S05]  /*26d0*/  VIADD R4, R11, 0x1800000 ;  /* 0x018000000b047836 */ /* 0x000fca0000000000 */
[----:B------:R-:W-:-:S04]  /*26e0*/  LOP3.LUT R4, R4, 0x7f800000, RZ, 0xc0, !PT ;  /* 0x7f80000004047812 */ /* 0x000fc800078ec0ff */
[----:B------:R-:W-:Y:S01]  /*26f0*/  ISETP.GT.U32.AND P0, PT, R4, 0x1ffffff, PT ;  /* 0x01ffffff0400780c */ /* 0x000fe20003f04070 */
[----:B------:R-:W-:-:S12]  /*2700*/  IMAD.MOV.U32 R4, RZ, RZ, R3 ;  /* 0x000000ffff047224 */ /* 0x000fd800078e0003 */
[----:B------:R-:W-:Y:S05]  /*2710*/  @P0 BRA `(.L_x_128) ;  /* 0x0000000000100947 */ /* 0x000fea0003800000 */
[----:B------:R-:W-:-:S07]  /*2720*/  MOV R10, 0x2740 ;  /* 0x00002740000a7802 */ /* 0x000fce0000000f00 */
[----:B------:R-:W-:Y:S05]  /*2730*/  CALL.REL.NOINC `($__internal_5_$__cuda_sm20_rcp_rn_f32_slowpath) ;  /* 0x0000000800b07944 */ /* 0x000fea0003c00000 */
[----:B------:R-:W-:Y:S01]  /*2740*/  IMAD.MOV.U32 R9, RZ, RZ, R3 ;  /* 0x000000ffff097224 */ /* 0x000fe200078e0003 */
[----:B------:R-:W-:Y:S06]  /*2750*/  BRA `(.L_x_129) ;  /* 0x0000000000107947 */ /* 0x000fec0003800000 */
.L_x_128:
[----:B------:R-:W0:Y:S02]  /*2760*/  MUFU.RCP R2, R11 ;  /* 0x0000000b00027308 */ /* 0x000e240000001000 */
[----:B0-----:R-:W-:-:S04]  /*2770*/  FFMA R3, R11, R2, -1 ;  /* 0xbf8000000b037423 */ /* 0x001fc80000000002 */
[----:B------:R-:W-:-:S04]  /*2780*/  FADD.FTZ R3, -R3, -RZ ;  /* 0x800000ff03037221 */ /* 0x000fc80000010100 */
[----:B------:R-:W-:-:S07]  /*2790*/  FFMA R9, R2, R3, R2 ;  /* 0x0000000302097223 */ /* 0x000fce0000000002 */
.L_x_129:
[----:B------:R-:W0:Y:S01]  /*27a0*/  LDCU UR4, c[0x0][0x3a0] ;  /* 0x00007400ff0477ac */ /* 0x000e220008000800 */
[----:B------:R-:W-:Y:S01]  /*27b0*/  IMAD.MOV.U32 R12, RZ, RZ, RZ ;  /* 0x000000ffff0c7224 */ /* 0x000fe200078e00ff */
[----:B0-----:R-:W-:-:S09]  /*27c0*/  UISETP.GE.AND UP0, UPT, UR4, 0x1, UPT ;  /* 0x000000010400788c */ /* 0x001fd2000bf06270 */
[----:B------:R-:W-:Y:S05]  /*27d0*/  BRA.U !UP0, `(.L_x_130) ;  /* 0x00000009086c7547 */ /* 0x000fea000b800000 */
[----:B------:R-:W-:Y:S01]  /*27e0*/  VIADD R3, R9, 0xf3000000 ;  /* 0xf300000009037836 */ /* 0x000fe20000000000 */
[----:B------:R0:W1:Y:S04]  /*27f0*/  MUFU.RSQ R2, R9 ;  /* 0x0000000900027308 */ /* 0x0000680000001400 */
[----:B------:R-:W-:-:S13]  /*2800*/  ISETP.GT.U32.AND P0, PT, R3, 0x727fffff, PT ;  /* 0x727fffff0300780c */ /* 0x000fda0003f04070 */
[----:B01----:R-:W-:Y:S05]  /*2810*/  @!P0 BRA `(.L_x_131) ;  /* 0x00000000001c8947 */ /* 0x003fea0003800000 */
[----:B------:R-:W-:Y:S01]  /*2820*/  BSSY.RECONVERGENT B0, `(.L_x_132) ;  /* 0x0000004000007945 */ /* 0x000fe20003800200 */
[----:B------:R-:W-:Y:S01]  /*2830*/  IMAD.MOV.U32 R2, RZ, RZ, R9 ;  /* 0x000000ffff027224 */ /* 0x000fe200078e0009 */
[----:B------:R-:W-:-:S07]  /*2840*/  MOV R22, 0x2860 ;  /* 0x0000286000167802 */ /* 0x000fce0000000f00 */
[----:B------:R-:W-:Y:S05]  /*2850*/  CALL.REL.NOINC `($__internal_6_$__cuda_sm20_sqrt_rn_f32_slowpath) ;  /* 0x0000000c00387944 */ /* 0x000fea0003c00000 */
[----:B------:R-:W-:Y:S05]  /*2860*/  BSYNC.RECONVERGENT B0 ;  /* 0x0000000000007941 */ /* 0x000fea0003800200 */
.L_x_132:
[----:B------:R-:W-:Y:S01]  /*2870*/  IMAD.MOV.U32 R10, RZ, RZ, R18 ;  /* 0x000000ffff0a7224 */ /* 0x000fe200078e0012 */
[----:B------:R-:W-:Y:S06]  /*2880*/  BRA `(.L_x_133) ;  /* 0x0000000000107947 */ /* 0x000fec0003800000 */
.L_x_131:
[C---:B------:R-:W-:Y:S01]  /*2890*/  FMUL.FTZ R10, R2.reuse, R9 ;  /* 0x00000009020a7220 */ /* 0x040fe20000410000 */
[----:B------:R-:W-:-:S03]  /*28a0*/  FMUL.FTZ R2, R2, 0.5 ;  /* 0x3f00000002027820 */ /* 0x000fc60000410000 */
[----:B------:R-:W-:-:S04]  /*28b0*/  FFMA R3, -R10, R10, R9 ;  /* 0x0000000a0a037223 */ /* 0x000fc80000000109 */
[----:B------:R-:W-:-:S07]  /*28c0*/  FFMA R10, R3, R2, R10 ;  /* 0x00000002030a7223 */ /* 0x000fce000000000a */
.L_x_133:
[----:B------:R-:W0:Y:S01]  /*28d0*/  LDC R2, c[0x0][0x39c] ;  /* 0x0000e700ff027b82 */ /* 0x000e220000000800 */
[----:B------:R-:W1:Y:S01]  /*28e0*/  LDCU.64 UR6, c[0x0][0x388] ;  /* 0x00007100ff0677ac */ /* 0x000e620008000a00 */
[----:B------:R-:W-:Y:S01]  /*28f0*/  IMAD.MOV.U32 R12, RZ, RZ, 0x3f800000 ;  /* 0x3f800000ff0c7424 */ /* 0x000fe200078e00ff */
[----:B------:R-:W2:Y:S01]  /*2900*/  LDCU UR5, c[0x0][0x3a0] ;  /* 0x00007400ff0577ac */ /* 0x000ea20008000800 */
[----:B-1----:R-:W-:Y:S02]  /*2910*/  ULOP3.LUT UR6, UR6, 0xaad26b49, URZ, 0x3c, !UPT ;  /* 0xaad26b4906067892 */ /* 0x002fe4000f8e3cff */
[----:B------:R-:W-:Y:S02]  /*2920*/  ULOP3.LUT UR7, UR7, 0xf7dcefdd, URZ, 0x3c, !UPT ;  /* 0xf7dcefdd07077892 */ /* 0x000fe4000f8e3cff */
[----:B------:R-:W-:Y:S01]  /*2930*/  UIMAD UR4, UR6, 0x4182bed5, URZ ;  /* 0x4182bed5060478a4 */ /* 0x000fe2000f8e02ff */
[----:B0-----:R-:W-:Y:S01]  /*2940*/  FFMA R2, -R2, R2, 1 ;  /* 0x3f80000002027423 */ /* 0x001fe20000000102 */
[----:B--2---:R-:W-:-:S02]  /*2950*/  UIADD3 UR5, UPT, UPT, -UR5, URZ, URZ ;  /* 0x000000ff05057290 */ /* 0x004fc4000fffe1ff */
[----:B------:R-:W-:Y:S01]  /*2960*/  UIMAD UR4, UR7, -0x658354e5, UR4 ;  /* 0x9a7cab1b070478a4 */ /* 0x000fe2000f8e0204 */
[----:B------:R-:W-:Y:S01]  /*2970*/  VIADD R11, R2, 0xf3000000 ;  /* 0xf3000000020b7836 */ /* 0x000fe20000000000 */
[----:B------:R0:W1:Y:S02]  /*2980*/  MUFU.RSQ R3, R2 ;  /* 0x0000000200037308 */ /* 0x0000640000001400 */
[----:B------:R-:W-:Y:S02]  /*2990*/  UIADD3 UR4, UPT, UPT, UR4, 0x700053, URZ ;  /* 0x0070005304047890 */ /* 0x000fe4000fffe0ff */
[----:B------:R-:W-:-:S04]  /*29a0*/  ISETP.GT.U32.AND P0, PT, R11, 0x727fffff, PT ;  /* 0x727fffff0b00780c */ /* 0x000fc80003f04070 */
[----:B------:R-:W-:-:S09]  /*29b0*/  IMAD.U32 R11, RZ, RZ, UR4 ;  /* 0x00000004ff0b7e24 */ /* 0x000fd2000f8e00ff */
[----:B01----:R-:W-:Y:S05]  /*29c0*/  @!P0 BRA `(.L_x_134) ;  /* 0x0000000000188947 */ /* 0x003fea0003800000 */
[----:B------:R-:W-:Y:S01]  /*29d0*/  BSSY.RECONVERGENT B0, `(.L_x_135) ;  /* 0x0000003000007945 */ /* 0x000fe20003800200 */
[----:B------:R-:W-:-:S07]  /*29e0*/  MOV R22, 0x2a00 ;  /* 0x00002a0000167802 */ /* 0x000fce0000000f00 */
[----:B------:R-:W-:Y:S05]  /*29f0*/  CALL.REL.NOINC `($__internal_6_$__cuda_sm20_sqrt_rn_f32_slowpath) ;  /* 0x0000000800d07944 */ /* 0x000fea0003c00000 */
[----:B------:R-:W-:Y:S05]  /*2a00*/  BSYNC.RECONVERGENT B0 ;  /* 0x0000000000007941 */ /* 0x000fea0003800200 */
.L_x_135:
[----:B------:R-:W-:Y:S01]  /*2a10*/  IMAD.MOV.U32 R13, RZ, RZ, R18 ;  /* 0x000000ffff0d7224 */ /* 0x000fe200078e0012 */
[----:B------:R-:W-:Y:S06]  /*2a20*/  BRA `(.L_x_136) ;  /* 0x0000000000107947 */ /* 0x000fec0003800000 */
.L_x_134:
[----:B------:R-:W-:Y:S01]  /*2a30*/  FMUL.FTZ R13, R2, R3 ;  /* 0x00000003020d7220 */ /* 0x000fe20000410000 */
[----:B------:R-:W-:-:S03]  /*2a40*/  FMUL.FTZ R3, R3, 0.5 ;  /* 0x3f00000003037820 */ /* 0x000fc60000410000 */
[----:B------:R-:W-:-:S04]  /*2a50*/  FFMA R2, -R13, R13, R2 ;  /* 0x0000000d0d027223 */ /* 0x000fc80000000102 */
[----:B------:R-:W-:-:S07]  /*2a60*/  FFMA R13, R2, R3, R13 ;  /* 0x00000003020d7223 */ /* 0x000fce000000000d */
.L_x_136:
[----:B------:R-:W-:Y:S01]  /*2a70*/  IMAD.MOV.U32 R14, RZ, RZ, 0x3dcccccd ;  /* 0x3dcccccdff0e7424 */ /* 0x000fe200078e00ff */
[----:B------:R-:W0:Y:S01]  /*2a80*/  LDCU UR10, c[0x0][0x39c] ;  /* 0x00007380ff0a77ac */ /* 0x000e220008000800 */
[----:B------:R-:W1:Y:S01]  /*2a90*/  LDCU UR4, c[0x0][0x398] ;  /* 0x00007300ff0477ac */ /* 0x000e620008000800 */
[----:B------:R-:W2:Y:S04]  /*2aa0*/  LDCU.64 UR6, c[0x0][0x390] ;  /* 0x00007200ff0677ac */ /* 0x000ea80008000a00 */
.L_x_144:
[----:B------:R-:W-:Y:S01]  /*2ab0*/  SHF.R.U32.HI R3, RZ, 0x2, R8 ;  /* 0x00000002ff037819 */ /* 0x000fe20000011608 */
[----:B------:R-:W-:Y:S01]  /*2ac0*/  IMAD.SHL.U32 R2, R7, 0x10, RZ ;  /* 0x0000001007027824 */ /* 0x000fe200078e00ff */
[----:B------:R-:W-:Y:S01]  /*2ad0*/  BSSY.RECONVERGENT B0, `(.L_x_137) ;  /* 0x000003f000007945 */ /* 0x000fe20003800200 */
[----:B------:R-:W-:Y:S01]  /*2ae0*/  IMAD.MOV.U32 R16, RZ, RZ, 0x3e055027 ;  /* 0x3e055027ff107424 */ /* 0x000fe200078e00ff */
[----:B------:R-:W-:-:S05]  /*2af0*/  LOP3.LUT R3, R3, R8, RZ, 0x3c, !PT ;  /* 0x0000000803037212 */ /* 0x000fca00078e3cff */
[----:B------:R-:W-:-:S05]  /*2b00*/  IMAD.SHL.U32 R8, R3, 0x2, RZ ;  /* 0x0000000203087824 */ /* 0x000fca00078e00ff */
[----:B------:R-:W-:Y:S01]  /*2b10*/  LOP3.LUT R2, R3, R8, R2, 0x96, !PT ;  /* 0x0000000803027212 */ /* 0x000fe200078e9602 */
[----:B------:R-:W-:Y:S02]  /*2b20*/  IMAD.MOV.U32 R8, RZ, RZ, R6 ;  /* 0x000000ffff087224 */ /* 0x000fe400078e0006 */
[----:B------:R-:W-:Y:S01]  /*2b30*/  IMAD.MOV.U32 R3, RZ, RZ, 0x2f800000 ;  /* 0x2f800000ff037424 */ /* 0x000fe200078e00ff */
[----:B------:R-:W-:-:S04]  /*2b40*/  LOP3.LUT R6, R2, R7, RZ, 0x3c, !PT ;  /* 0x0000000702067212 */ /* 0x000fc800078e3cff */
[----:B------:R-:W-:-:S04]  /*2b50*/  IADD3 R2, PT, PT, R11, -0x587c5, R6 ;  /* 0xfffa783b0b027810 */ /* 0x000fc80007ffe006 */
[----:B------:R-:W-:-:S05]  /*2b60*/  I2FP.F32.U32 R2, R2 ;  /* 0x0000000200027245 */ /* 0x000fca0000201000 */
[----:B------:R-:W-:-:S05]  /*2b70*/  FFMA R2, R2, R3, 1.1641532182693481445e-10 ;  /* 0x2f00000002027423 */ /* 0x000fca0000000003 */
[----:B------:R-:W-:-:S13]  /*2b80*/  FSETP.GEU.AND P0, PT, R2, 1.175494350822287508e-38, PT ;  /* 0x008000000200780b */ /* 0x000fda0003f0e000 */
[----:B------:R-:W-:-:S04]  /*2b90*/  @!P0 FMUL R2, R2, 8388608 ;  /* 0x4b00000002028820 */ /* 0x000fc80000400000 */
[----:B------:R-:W-:-:S05]  /*2ba0*/  VIADD R3, R2, 0xc0d55555 ;  /* 0xc0d5555502037836 */ /* 0x000fca0000000000 */
[----:B------:R-:W-:-:S04]  /*2bb0*/  LOP3.LUT R15, R3, 0xff800000, RZ, 0xc0, !PT ;  /* 0xff800000030f7812 */ /* 0x000fc800078ec0ff */
[----:B------:R-:W-:Y:S01]  /*2bc0*/  I2FP.F32.S32 R18, R15 ;  /* 0x0000000f00127245 */ /* 0x000fe20000201400 */
[C---:B------:R-:W-:Y:S02]  /*2bd0*/  IMAD.IADD R3, R2.reuse, 0x1, -R15 ;  /* 0x0000000102037824 */ /* 0x040fe400078e0a0f */
[----:B------:R-:W-:Y:S02]  /*2be0*/  IMAD.MOV.U32 R15, RZ, RZ, 0x7f800000 ;  /* 0x7f800000ff0f7424 */ /* 0x000fe400078e00ff */
[----:B------:R-:W-:Y:S01]  /*2bf0*/  FADD R17, R3, -1 ;  /* 0xbf80000003117421 */ /* 0x000fe20000000000 */
[----:B------:R-:W-:Y:S02]  /*2c00*/  FSEL R3, RZ, -23, P0 ;  /* 0xc1b80000ff037808 */ /* 0x000fe40000000000 */
[----:B------:R-:W-:Y:S01]  /*2c10*/  ISETP.GT.U32.AND P0, PT, R2, 0x7f7fffff, PT ;  /* 0x7f7fffff0200780c */ /* 0x000fe20003f04070 */
[----:B------:R-:W-:Y:S02]  /*2c20*/  FFMA R16, R17, -R16, 0.14084610342979431152 ;  /* 0x3e1039f611107423 */ /* 0x000fe40000000810 */
[----:B------:R-:W-:-:S02]  /*2c30*/  FFMA R3, R18, 1.1920928955078125e-07, R3 ;  /* 0x3400000012037823 */ /* 0x000fc40000000003 */
[----:B------:R-:W-:-:S04]  /*2c40*/  FFMA R16, R17, R16, -0.12148627638816833496 ;  /* 0xbdf8cdcc11107423 */ /* 0x000fc80000000010 */
[----:B------:R-:W-:-:S04]  /*2c50*/  FFMA R16, R17, R16, 0.13980610668659210205 ;  /* 0x3e0f295511107423 */ /* 0x000fc80000000010 */
[----:B------:R-:W-:-:S04]  /*2c60*/  FFMA R16, R17, R16, -0.16684235632419586182 ;  /* 0xbe2ad8b911107423 */ /* 0x000fc80000000010 */
[----:B------:R-:W-:-:S04]  /*2c70*/  FFMA R16, R17, R16, 0.20012299716472625732 ;  /* 0x3e4ced0b11107423 */ /* 0x000fc80000000010 */
[----:B------:R-:W-:-:S04]  /*2c80*/  FFMA R16, R17, R16, -0.24999669194221496582 ;  /* 0xbe7fff2211107423 */ /* 0x000fc80000000010 */
[----:B------:R-:W-:-:S04]  /*2c90*/  FFMA R16, R17, R16, 0.33333182334899902344 ;  /* 0x3eaaaa7811107423 */ /* 0x000fc80000000010 */
[----:B------:R-:W-:-:S04]  /*2ca0*/  FFMA R16, R17, R16, -0.5 ;  /* 0xbf00000011107423 */ /* 0x000fc80000000010 */
[----:B------:R-:W-:Y:S01]  /*2cb0*/  FMUL R20, R17, R16 ;  /* 0x0000001011147220 */ /* 0x000fe20000400000 */
[----:B------:R-:W-:-:S03]  /*2cc0*/  SHF.R.U32.HI R16, RZ, 0x2, R5 ;  /* 0x00000002ff107819 */ /* 0x000fc60000011605 */
[----:B------:R-:W-:Y:S01]  /*2cd0*/  FFMA R20, R17, R20, R17 ;  /* 0x0000001411147223 */ /* 0x000fe20000000011 */
[----:B------:R-:W-:-:S03]  /*2ce0*/  LOP3.LUT R16, R16, R5, RZ, 0x3c, !PT ;  /* 0x0000000510107212 */ /* 0x000fc600078e3cff */
[----:B------:R-:W-:Y:S01]  /*2cf0*/  FFMA R20, R3, 0.69314718246459960938, R20 ;  /* 0x3f31721803147823 */ /* 0x000fe20000000014 */
[C---:B------:R-:W-:Y:S01]  /*2d00*/  @P0 FFMA R20, R2.reuse, R15, +INF ;  /* 0x7f80000002140423 */ /* 0x040fe2000000000f */
[----:B------:R-:W-:Y:S01]  /*2d10*/  FSETP.NEU.AND P0, PT, R2, RZ, PT ;  /* 0x000000ff0200720b */ /* 0x000fe20003f0d000 */
[----:B------:R-:W-:Y:S02]  /*2d20*/  IMAD.SHL.U32 R5, R16, 0x2, RZ ;  /* 0x0000000210057824 */ /* 0x000fe400078e00ff */
[----:B------:R-:W-:Y:S01]  /*2d30*/  FMUL R20, R20, -2 ;  /* 0xc000000014147820 */ /* 0x000fe20000400000 */
[----:B------:R-:W-:Y:S02]  /*2d40*/  IMAD.SHL.U32 R3, R6, 0x10, RZ ;  /* 0x0000001006037824 */ /* 0x000fe400078e00ff */
[----:B------:R-:W-:Y:S02]  /*2d50*/  IMAD.MOV.U32 R15, RZ, RZ, R4 ;  /* 0x000000ffff0f7224 */ /* 0x000fe400078e0004 */
[----:B------:R-:W-:Y:S01]  /*2d60*/  FSEL R17, R20, +INF , P0 ;  /* 0x7f80000014117808 */ /* 0x000fe20000000000 */
[----:B------:R-:W-:Y:S01]  /*2d70*/  IMAD.MOV.U32 R4, RZ, RZ, R7 ;  /* 0x000000ffff047224 */ /* 0x000fe200078e0007 */
[----:B------:R-:W-:Y:S01]  /*2d80*/  LOP3.LUT R3, R16, R5, R3, 0x96, !PT ;  /* 0x0000000510037212 */ /* 0x000fe200078e9603 */
[----:B------:R-:W-:Y:S01]  /*2d90*/  IMAD.MOV.U32 R16, RZ, RZ, 0x30c90fdb ;  /* 0x30c90fdbff107424 */ /* 0x000fe200078e00ff */
[----:B------:R3:W4:Y:S01]  /*2da0*/  MUFU.RSQ R18, R17 ;  /* 0x0000001100127308 */ /* 0x0007220000001400 */
[----:B------:R-:W-:Y:S01]  /*2db0*/  VIADD R5, R17, 0xf3000000 ;  /* 0xf300000011057836 */ /* 0x000fe20000000000 */
[----:B------:R-:W-:-:S04]  /*2dc0*/  LOP3.LUT R2, R3, R6, RZ, 0x3c, !PT ;  /* 0x0000000603027212 */ /* 0x000fc800078e3cff */
[----:B------:R-:W-:Y:S01]  /*2dd0*/  ISETP.GT.U32.AND P0, PT, R5, 0x727fffff, PT ;  /* 0x727fffff0500780c */ /* 0x000fe20003f04070 */
[----:B------:R-:W-:Y:S02]  /*2de0*/  IMAD.IADD R3, R2, 0x1, R11 ;  /* 0x0000000102037824 */ /* 0x000fe400078e020b */
[----:B------:R-:W-:-:S03]  /*2df0*/  IMAD.MOV.U32 R7, RZ, RZ, R2 ;  /* 0x000000ffff077224 */ /* 0x000fc600078e0002 */
[----:B------:R-:W-:-:S05]  /*2e00*/  I2FP.F32.U32 R3, R3 ;  /* 0x0000000300037245 */ /* 0x000fca0000201000 */
[----:B------:R-:W-:Y:S02]  /*2e10*/  FFMA R5, R3, R16, 7.314590599882819788e-10 ;  /* 0x30490fdb03057423 */ /* 0x000fe40000000010 */
[----:B---34-:R-:W-:Y:S05]  /*2e20*/  @!P0 BRA `(.L_x_138) ;  /* 0x0000000000148947 */ /* 0x018fea0003800000 */
[----:B------:R-:W-:Y:S01]  /*2e30*/  IMAD.MOV.U32 R2, RZ, RZ, R17 ;  /* 0x000000ffff027224 */ /* 0x000fe200078e0011 */
[----:B------:R-:W-:-:S07]  /*2e40*/  MOV R22, 0x2e60 ;  /* 0x00002e6000167802 */ /* 0x000fce0000000f00 */
[----:B012---:R-:W-:Y:S05]  /*2e50*/  CALL.REL.NOINC `($__internal_6_$__cuda_sm20_sqrt_rn_f32_slowpath) ;  /* 0x0000000400b87944 */ /* 0x007fea0003c00000 */
[----:B------:R-:W-:Y:S01]  /*2e60*/  IMAD.MOV.U32 R2, RZ, RZ, R18 ;  /* 0x000000ffff027224 */ /* 0x000fe200078e0012 */
[----:B------:R-:W-:Y:S06]  /*2e70*/  BRA `(.L_x_139) ;  /* 0x0000000000107947 */ /* 0x000fec0003800000 */
.L_x_138:
[----:B------:R-:W-:Y:S01]  /*2e80*/  FMUL.FTZ R2, R17, R18 ;  /* 0x0000001211027220 */ /* 0x000fe20000410000 */
[----:B------:R-:W-:-:S03]  /*2e90*/  FMUL.FTZ R16, R18, 0.5 ;  /* 0x3f00000012107820 */ /* 0x000fc60000410000 */
[----:B------:R-:W-:-:S04]  /*2ea0*/  FFMA R3, -R2, R2, R17 ;  /* 0x0000000202037223 */ /* 0x000fc80000000111 */
[----:B------:R-:W-:-:S07]  /*2eb0*/  FFMA R2, R3, R16, R2 ;  /* 0x0000001003027223 */ /* 0x000fce0000000002 */
.L_x_139:
[----:B012---:R-:W-:Y:S05]  /*2ec0*/  BSYNC.RECONVERGENT B0 ;  /* 0x0000000000007941 */ /* 0x007fea0003800200 */
.L_x_137:
[----:B------:R-:W-:Y:S01]  /*2ed0*/  FMUL.RZ R18, R5, 0.15915493667125701904 ;  /* 0x3e22f98305127820 */ /* 0x000fe2000040c000 */
[----:B------:R-:W-:Y:S01]  /*2ee0*/  FMNMX R20, RZ, R14, !PT ;  /* 0x0000000eff147209 */ /* 0x000fe20007800000 */
[----:B------:R-:W-:Y:S02]  /*2ef0*/  BSSY.RECONVERGENT B0, `(.L_x_140) ;  /* 0x0000018000007945 */ /* 0x000fe40003800200 */
[----:B------:R-:W0:Y:S02]  /*2f00*/  MUFU.COS R3, R18 ;  /* 0x0000001200037308 */ /* 0x000e240000000000 */
[----:B------:R-:W-:-:S05]  /*2f10*/  VIADD R17, R20, 0xf3000000 ;  /* 0xf300000014117836 */ /* 0x000fca0000000000 */
[----:B------:R-:W-:Y:S01]  /*2f20*/  ISETP.GT.U32.AND P0, PT, R17, 0x727fffff, PT ;  /* 0x727fffff1100780c */ /* 0x000fe20003f04070 */
[----:B------:R-:W1:Y:S08]  /*2f30*/  MUFU.SIN R5, R18 ;  /* 0x0000001200057308 */ /* 0x000e700000000400 */
[----:B------:R2:W3:Y:S01]  /*2f40*/  MUFU.RSQ R19, R20 ;  /* 0x0000001400137308 */ /* 0x0004e20000001400 */
[----:B0-----:R-:W-:Y:S01]  /*2f50*/  FMUL R16, R3, R2 ;  /* 0x0000000203107220 */ /* 0x001fe20000400000 */
[----:B------:R-:W-:Y:S01]  /*2f60*/  FMUL R3, RZ, R12 ;  /* 0x0000000cff037220 */ /* 0x000fe20000400000 */
[----:B-1----:R-:W-:-:S02]  /*2f70*/  FMUL R5, R5, R2 ;  /* 0x0000000205057220 */ /* 0x002fc40000400000 */
[----:B------:R-:W-:Y:S01]  /*2f80*/  FMUL R2, R16, R13 ;  /* 0x0000000d10027220 */ /* 0x000fe20000400000 */
[----:B------:R-:W-:-:S03]  /*2f90*/  FFMA R16, R3, R9, R12 ;  /* 0x0000000903107223 */ /* 0x000fc6000000000c */
[----:B------:R-:W-:Y:S01]  /*2fa0*/  FFMA R17, R5, UR10, R2 ;  /* 0x0000000a05117c23 */ /* 0x000fe20008000002 */
[----:B--2---:R-:W-:Y:S06]  /*2fb0*/  @!P0 BRA `(.L_x_141) ;  /* 0x00000000001c8947 */ /* 0x004fec0003800000 */
[----:B------:R-:W-:Y:S01]  /*2fc0*/  BSSY.RECONVERGENT B1, `(.L_x_142) ;  /* 0x0000004000017945 */ /* 0x000fe20003800200 */
[----:B------:R-:W-:Y:S01]  /*2fd0*/  IMAD.MOV.U32 R2, RZ, RZ, R20 ;  /* 0x000000ffff027224 */ /* 0x000fe200078e0014 */
[----:B------:R-:W-:-:S07]  /*2fe0*/  MOV R22, 0x3000 ;  /* 0x0000300000167802 */ /* 0x000fce0000000f00 */
[----:B---3--:R-:W-:Y:S05]  /*2ff0*/  CALL.REL.NOINC `($__internal_6_$__cuda_sm20_sqrt_rn_f32_slowpath) ;  /* 0x0000000400507944 */ /* 0x008fea0003c00000 */
[----:B------:R-:W-:Y:S05]  /*3000*/  BSYNC.RECONVERGENT B1 ;  /* 0x0000000000017941 */ /* 0x000fea0003800200 */
.L_x_142:
[----:B------:R-:W-:Y:S01]  /*3010*/  IMAD.MOV.U32 R3, RZ, RZ, R18 ;  /* 0x000000ffff037224 */ /* 0x000fe200078e0012 */
[----:B------:R-:W-:Y:S06]  /*3020*/  BRA `(.L_x_143) ;  /* 0x0000000000107947 */ /* 0x000fec0003800000 */
.L_x_141:
[----:B---3--:R-:W-:Y:S01]  /*3030*/  FMUL.FTZ R3, R20, R19 ;  /* 0x0000001314037220 */ /* 0x008fe20000410000 */
[----:B------:R-:W-:-:S03]  /*3040*/  FMUL.FTZ R18, R19, 0.5 ;  /* 0x3f00000013127820 */ /* 0x000fc60000410000 */
[----:B------:R-:W-:-:S04]  /*3050*/  FFMA R2, -R3, R3, R20 ;  /* 0x0000000303027223 */ /* 0x000fc80000000114 */
[----:B------:R-:W-:-:S07]  /*3060*/  FFMA R3, R2, R18, R3 ;  /* 0x0000001202037223 */ /* 0x000fce0000000003 */
.L_x_143:
[----:B------:R-:W-:Y:S05]  /*3070*/  BSYNC.RECONVERGENT B0 ;  /* 0x0000000000007941 */ /* 0x000fea0003800200 */
.L_x_140:
[----:B------:R-:W-:Y:S01]  /*3080*/  FADD R2, -R14, UR7 ;  /* 0x000000070e027e21 */ /* 0x000fe20008000100 */
[----:B------:R-:W-:Y:S01]  /*3090*/  UIADD3 UR5, UPT, UPT, UR5, 0x1, URZ ;  /* 0x0000000105057890 */ /* 0x000fe2000fffe0ff */
[C---:B------:R-:W-:Y:S01]  /*30a0*/  FMUL R21, R3.reuse, UR4 ;  /* 0x0000000403157c20 */ /* 0x040fe20008400000 */
[----:B------:R-:W-:Y:S01]  /*30b0*/  FMUL R3, R3, R12 ;  /* 0x0000000c03037220 */ /* 0x000fe20000400000 */
[----:B------:R-:W-:Y:S01]  /*30c0*/  FMUL R19, R2, UR6 ;  /* 0x0000000602137c20 */ /* 0x000fe20008400000 */
[----:B------:R-:W-:Y:S01]  /*30d0*/  UISETP.NE.AND UP0, UPT, UR5, URZ, UPT ;  /* 0x000000ff0500728c */ /* 0x000fe2000bf05270 */
[-C--:B------:R-:W-:Y:S01]  /*30e0*/  FMUL R21, R21, R10.reuse ;  /* 0x0000000a15157220 */ /* 0x080fe20000400000 */
[----:B------:R-:W-:Y:S01]  /*30f0*/  FMUL R3, R3, R10 ;  /* 0x0000000a03037220 */ /* 0x000fe20000400000 */
[----:B------:R-:W-:Y:S01]  /*3100*/  FFMA R14, R19, R9, R14 ;  /* 0x00000009130e7223 */ /* 0x000fe2000000000e */
[----:B------:R-:W-:Y:S02]  /*3110*/  VIADD R11, R11, 0xb0f8a ;  /* 0x000b0f8a0b0b7836 */ /* 0x000fe40000000000 */
[----:B------:R-:W-:Y:S01]  /*3120*/  FFMA R12, R17, R3, R16 ;  /* 0x00000003110c7223 */ /* 0x000fe20000000010 */
[----:B------:R-:W-:Y:S01]  /*3130*/  FFMA R14, R5, R21, R14 ;  /* 0x00000015050e7223 */ /* 0x000fe2000000000e */
[----:B------:R-:W-:-:S02]  /*3140*/  IMAD.MOV.U32 R5, RZ, RZ, R8 ;  /* 0x000000ffff057224 */ /* 0x000fc400078e0008 */
[----:B------:R-:W-:Y:S02]  /*3150*/  IMAD.MOV.U32 R8, RZ, RZ, R15 ;  /* 0x000000ffff087224 */ /* 0x000fe400078e000f */
[----:B------:R-:W-:Y:S01]  /*3160*/  FMNMX R14, RZ, R14, !PT ;  /* 0x0000000eff0e7209 */ /* 0x000fe20007800000 */
[----:B------:R-:W-:Y:S06]  /*3170*/  BRA.U UP0, `(.L_x_144) ;  /* 0xfffffff9004c7547 */ /* 0x000fec000b83ffff */
[----:B------:R-:W-:-:S07]  /*3180*/  FADD R12, R12, -1 ;  /* 0xbf8000000c0c7421 */ /* 0x000fce0000000000 */
.L_x_130:
[----:B------:R-:W0:Y:S01]  /*3190*/  LDCU.64 UR4, c[0x0][0x380] ;  /* 0x00007000ff0477ac */ /* 0x000e220008000a00 */
[----:B------:R-:W-:Y:S02]  /*31a0*/  SHF.R.S32.HI R3, RZ, 0x1f, R0 ;  /* 0x0000001fff037819 */ /* 0x000fe40000011400 */
[----:B------:R-:W-:Y:S02]  /*31b0*/  FMNMX R5, RZ, R12, !PT ;  /* 0x0000000cff057209 */ /* 0x000fe40007800000 */
[----:B0-----:R-:W-:-:S04]  /*31c0*/  LEA R2, P0, R0, UR4, 0x2 ;  /* 0x0000000400027c11 */ /* 0x001fc8000f8010ff */
[----:B------:R-:W-:-:S05]  /*31d0*/  LEA.HI.X R3, R0, UR5, R3, 0x2, P0 ;  /* 0x0000000500037c11 */ /* 0x000fca00080f1403 */
[----:B------:R-:W-:Y:S01]  /*31e0*/  STG.E desc[UR8][R2.64], R5 ;  /* 0x0000000502007986 */ /* 0x000fe2000c101908 */
[----:B------:R-:W-:Y:S05]  /*31f0*/  EXIT ;  /* 0x000000000000794d */ /* 0x000fea0003800000 */
        .weak           $__internal_5_$__cuda_sm20_rcp_rn_f32_slowpath
        .type           $__internal_5_$__cuda_sm20_rcp_rn_f32_slowpath,@function
        .size           $__internal_5_$__cuda_sm20_rcp_rn_f32_slowpath,($__internal_6_$__cuda_sm20_sqrt_rn_f32_slowpath - $__internal_5_$__cuda_sm20_rcp_rn_f32_slowpath)
$__internal_5_$__cuda_sm20_rcp_rn_f32_slowpath:
[----:B------:R-:W-:-:S05]  /*3200*/  IMAD.SHL.U32 R2, R11, 0x2, RZ ;  /* 0x000000020b027824 */ /* 0x000fca00078e00ff */
[----:B------:R-:W-:Y:S01]  /*3210*/  SHF.R.U32.HI R3, RZ, 0x18, R2 ;  /* 0x00000018ff037819 */ /* 0x000fe20000011602 */
[----:B------:R-:W-:-:S03]  /*3220*/  IMAD.MOV.U32 R2, RZ, RZ, R11 ;  /* 0x000000ffff027224 */ /* 0x000fc600078e000b */
[----:B------:R-:W-:-:S13]  /*3230*/  ISETP.NE.U32.AND P0, PT, R3, RZ, PT ;  /* 0x000000ff0300720c */ /* 0x000fda0003f05070 */
[----:B------:R-:W-:Y:S05]  /*3240*/  @P0 BRA `(.L_x_145) ;  /* 0x00000000002c0947 */ /* 0x000fea0003800000 */
[----:B------:R-:W-:-:S05]  /*3250*/  IMAD.SHL.U32 R3, R2, 0x2, RZ ;  /* 0x0000000202037824 */ /* 0x000fca00078e00ff */
[----:B------:R-:W-:-:S13]  /*3260*/  ISETP.NE.AND P0, PT, R3, RZ, PT ;  /* 0x000000ff0300720c */ /* 0x000fda0003f05270 */
[----:B------:R2:W3:Y:S01]  /*3270*/  @!P0 MUFU.RCP R3, R2 ;  /* 0x0000000200038308 */ /* 0x0004e20000001000 */
[----:B------:R-:W-:Y:S05]  /*3280*/  @!P0 BRA `(.L_x_146) ;  /* 0x0000000000a48947 */ /* 0x000fea0003800000 */
[----:B------:R-:W-:-:S04]  /*3290*/  FFMA R9, R2, 1.84467440737095516160e+19, RZ ;  /* 0x5f80000002097823 */ /* 0x000fc800000000ff */
[----:B--2---:R-:W3:Y:S02]  /*32a0*/  MUFU.RCP R2, R9 ;  /* 0x0000000900027308 */ /* 0x004ee40000001000 */
[----:B---3--:R-:W-:-:S04]  /*32b0*/  FFMA R3, R9, R2, -1 ;  /* 0xbf80000009037423 */ /* 0x008fc80000000002 */
[----:B------:R-:W-:-:S04]  /*32c0*/  FADD.FTZ R3, -R3, -RZ ;  /* 0x800000ff03037221 */ /* 0x000fc80000010100 */
[----:B------:R-:W-:-:S04]  /*32d0*/  FFMA R2, R2, R3, R2 ;  /* 0x0000000302027223 */ /* 0x000fc80000000002 */
[----:B------:R-:W-:Y:S01]  /*32e0*/  FFMA R3, R2, 1.84467440737095516160e+19, RZ ;  /* 0x5f80000002037823 */ /* 0x000fe200000000ff */
[----:B------:R-:W-:Y:S06]  /*32f0*/  BRA `(.L_x_146) ;  /* 0x0000000000887947 */ /* 0x000fec0003800000 */
.L_x_145:
        /* <DEDUP_REMOVED lines=26> */
[----:B------:R-:W-:-:S05]  /*34a0*/  SEL R9, RZ, 0x1, !P0 ;  /* 0x00000001ff097807 */ /* 0x000fca0004000000 */
[----:B------:R-:W-:-:S05]  /*34b0*/  IMAD.MOV R9, RZ, RZ, -R9 ;  /* 0x000000ffff097224 */ /* 0x000fca00078e0a09 */
[----:B------:R-:W-:-:S13]  /*34c0*/  ISETP.GE.AND P0, PT, R9, RZ, PT ;  /* 0x000000ff0900720c */ /* 0x000fda0003f06270 */
[----:B------:R-:W-:-:S04]  /*34d0*/  @!P0 VIADD R3, R3, 0x1 ;  /* 0x0000000103038836 */ /* 0x000fc80000000000 */
[----:B------:R-:W-:-:S05]  /*34e0*/  @!P1 IMAD.SHL.U32 R3, R3, 0x2, RZ ;  /* 0x0000000203039824 */ /* 0x000fca00078e00ff */
[----:B------:R-:W-:Y:S01]  /*34f0*/  LOP3.LUT R3, R3, 0x80000000, R2, 0xf8, !PT ;  /* 0x8000000003037812 */ /* 0x000fe200078ef802 */
[----:B------:R-:W-:Y:S06]  /*3500*/  BRA `(.L_x_146) ;  /* 0x0000000000047947 */ /* 0x000fec0003800000 */
.L_x_147:
[----:B------:R0:W1:Y:S02]  /*3510*/  MUFU.RCP R3, R2 ;  /* 0x0000000200037308 */ /* 0x0000640000001000 */
.L_x_146:
[----:B------:R-:W-:-:S04]  /*3520*/  IMAD.MOV.U32 R11, RZ, RZ, 0x0 ;  /* 0x00000000ff0b7424 */ /* 0x000fc800078e00ff */
[----:B0123--:R-:W-:Y:S05]  /*3530*/  RET.REL.NODEC R10 `(_Z19heston_euler_kernelPfmffffi) ;  /* 0xffffffc80ab07950 */ /* 0x00ffea0003c3ffff */
        .weak           $__internal_6_$__cuda_sm20_sqrt_rn_f32_slowpath
        .type           $__internal_6_$__cuda_sm20_sqrt_rn_f32_slowpath,@function
        .size           $__internal_6_$__cuda_sm20_sqrt_rn_f32_slowpath,(.L_x_156 - $__internal_6_$__cuda_sm20_sqrt_rn_f32_slowpath)
$__internal_6_$__cuda_sm20_sqrt_rn_f32_slowpath:
[----:B------:R-:W-:-:S13]  /*3540*/  LOP3.LUT P0, RZ, R2, 0x7fffffff, RZ, 0xc0, !PT ;  /* 0x7fffffff02ff7812 */ /* 0x000fda000780c0ff */
[----:B------:R-:W-:Y:S01]  /*3550*/  @!P0 IMAD.MOV.U32 R3, RZ, RZ, R2 ;  /* 0x000000ffff038224 */ /* 0x000fe200078e0002 */
        /* <DEDUP_REMOVED lines=17> */
.L_x_148:
[----:B------:R-:W-:Y:S02]  /*3670*/  IMAD.MOV.U32 R18, RZ, RZ, R3 ;  /* 0x000000ffff127224 */ /* 0x000fe400078e0003 */
[----:B------:R-:W-:Y:S02]  /*3680*/  IMAD.MOV.U32 R2, RZ, RZ, R22 ;  /* 0x000000ffff027224 */ /* 0x000fe400078e0016 */
[----:B------:R-:W-:-:S04]  /*3690*/  IMAD.MOV.U32 R3, RZ, RZ, 0x0 ;  /* 0x00000000ff037424 */ /* 0x000fc800078e00ff */
[----:B------:R-:W-:Y:S05]  /*36a0*/  RET.REL.NODEC R2 `(_Z19heston_euler_kernelPfmffffi) ;  /* 0xffffffc802547950 */ /* 0x000fea0003c3ffff */
.L_x_149:
        /* <DEDUP_REMOVED lines=13> */
.L_x_156:


//--------------------- .nv.global.init           --------------------------
	.section	.nv.global.init,"aw",@progbits
	.align	4
.nv.global.init:
	.type		mrg32k3aM1SubSeq,@object
	.size		mrg32k3aM1SubSeq,(mrg32k3aM2SubSeq - mrg32k3aM1SubSeq)
mrg32k3aM1SubSeq:
        /*0000*/ 	.byte	0x0b, 0xcc, 0xee, 0x04, 0x73, 0x29, 0x8b, 0x6f, 0xf6, 0x53, 0x03, 0xf6, 0x23, 0xf6, 0xea, 0xda
        /* <DEDUP_REMOVED lines=125> */
	.type		mrg32k3aM2SubSeq,@object
	.size		mrg32k3aM2SubSeq,(mrg32k3aM1 - mrg32k3aM2SubSeq)
mrg32k3aM2SubSeq:
        /* <DEDUP_REMOVED lines=126> */
	.type		mrg32k3aM1,@object
	.size		mrg32k3aM1,(mrg32k3aM1Seq - mrg32k3aM1)
mrg32k3aM1:
        /* <DEDUP_REMOVED lines=144> */
	.type		mrg32k3aM1Seq,@object
	.size		mrg32k3aM1Seq,(mrg32k3aM2 - mrg32k3aM1Seq)
mrg32k3aM1Seq:
        /* <DEDUP_REMOVED lines=144> */
	.type		mrg32k3aM2,@object
	.size		mrg32k3aM2,(mrg32k3aM2Seq - mrg32k3aM2)
mrg32k3aM2:
        /* <DEDUP_REMOVED lines=144> */
	.type		mrg32k3aM2Seq,@object
	.size		mrg32k3aM2Seq,(precalc_xorwow_matrix - mrg32k3aM2Seq)
mrg32k3aM2Seq:
        /* <DEDUP_REMOVED lines=144> */
	.type		precalc_xorwow_matrix,@object
	.size		precalc_xorwow_matrix,(precalc_xorwow_offset_matrix - precalc_xorwow_matrix)
precalc_xorwow_matrix:
        /* <DEDUP_REMOVED lines=6400> */
	.type		precalc_xorwow_offset_matrix,@object
	.size		precalc_xorwow_offset_matrix,(.L_1 - precalc_xorwow_offset_matrix)
precalc_xorwow_offset_matrix:
        /* <DEDUP_REMOVED lines=6400> */
.L_1:


//--------------------- .nv.shared._Z16reduction_kernelPfS_i --------------------------
	.section	.nv.shared._Z16reduction_kernelPfS_i,"aw",@nobits
	.sectionflags	@""
	.align	16
	.zero		1024


//--------------------- .nv.shared.reserved.0     --------------------------
	.section	.nv.shared.reserved.0,"aw",@nobits
	.weak		__nv_reservedSMEM_offset_0_alias
	.size		__nv_reservedSMEM_offset_0_alias, 0, 64
	.other		__nv_reservedSMEM_offset_0_alias,@"STO_CUDA_RESERVED_SHARED STV_DEFAULT"
__nv_reservedSMEM_offset_0_alias:
	.zero		0
	.zero		64


//--------------------- .nv.shared._Z26heston_almost_exact_kernelPfmffffi --------------------------
	.section	.nv.shared._Z26heston_almost_exact_kernelPfmffffi,"aw",@nobits
	.sectionflags	@""
	.align	16
	.zero		1024


//--------------------- .nv.shared._Z19heston_euler_kernelPfmffffi --------------------------
	.section	.nv.shared._Z19heston_euler_kernelPfmffffi,"aw",@nobits
	.sectionflags	@""
	.align	16
	.zero		1024


//--------------------- .nv.constant0._Z16reduction_kernelPfS_i --------------------------
	.section	.nv.constant0._Z16reduction_kernelPfS_i,"a",@progbits
	.sectionflags	@""
	.align	4
.nv.constant0._Z16reduction_kernelPfS_i:
	.zero		916


//--------------------- .nv.constant0._Z26heston_almost_exact_kernelPfmffffi --------------------------
	.section	.nv.constant0._Z26heston_almost_exact_kernelPfmffffi,"a",@progbits
	.sectionflags	@""
	.align	4
.nv.constant0._Z26heston_almost_exact_kernelPfmffffi:
	.zero		932


//--------------------- .nv.constant0._Z19heston_euler_kernelPfmffffi --------------------------
	.section	.nv.constant0._Z19heston_euler_kernelPfmffffi,"a",@progbits
	.sectionflags	@""
	.align	4
.nv.constant0._Z19heston_euler_kernelPfmffffi:
	.zero		932


//--------------------- SYMBOLS --------------------------

	.type		.nv.reservedSmem.offset0,@object
	.size		.nv.reservedSmem.offset0,0x4
	.type		.nv.reservedSmem.cap,@object
	.size		.nv.reservedSmem.cap,0x4
